	.target	sm_100a

	.elftype	@"ET_EXEC"


//--------------------- .note.nv.tkinfo           --------------------------
	.section	.note.nv.tkinfo,"",@"SHT_NOTE"
	.sectionflags	@"SHF_NOTE_NV_TKINFO"
	.tkinfo
        /*0018*/ 	.word	0x00000002
        /*0030*/ 	.string	""
        /*0030*/ 	.string	"ptxas"
        /*0030*/ 	.string	"Cuda compilation tools, release 13.0, V13.0.88"
        /*0030*/ 	.string	"Build cuda_13.0.r13.0/compiler.36424714_0"
        /*0030*/ 	.string	"-arch sm_100a -m 64 "



//--------------------- .note.nv.cuinfo           --------------------------
	.section	.note.nv.cuinfo,"",@"SHT_NOTE"
	.sectionflags	@"SHF_NOTE_NV_CUINFO"
        /*0018*/ 	.short	0x0002
        /*001a*/ 	.short	0x0064
        /*001c*/ 	.short	0x0082
	.zero		2


//--------------------- .nv.info                  --------------------------
	.section	.nv.info,"",@"SHT_CUDA_INFO"
	.align	4


	//----- nvinfo : EIATTR_REGCOUNT
	.align		4
        /*0000*/ 	.byte	0x04, 0x2f
        /*0002*/ 	.short	(.L_19 - .L_18)
	.align		4
.L_18:
        /*0004*/ 	.word	index@(_ZN7cutlass13device_kernelINS_4gemm6kernel13GemmUniversalIN4cute5tupleIJiiiiEEENS1_10collective13CollectiveMmaINS1_35MainloopSm100TmaUmmaWarpSpecializedILi3ELi2ELi2ENS5_IJNS4_1CILi1EEESB_SB_EEEEENS5_IJNSA_ILi128EEENSA_ILi256EEENSA_ILi64EEEEEENS_10bfloat16_tENS5_IJlSB_lEEESI_SJ_NS4_8TiledMMAINS4_8MMA_AtomIJNS4_20SM100_MMA_F16BF16_SSISI_SI_fLi128ELi256ELNS4_4UMMA5MajorE0ELSO_0ELNSN_7ScaleInE0ELSP_0EEEEEENS4_6LayoutISC_NS5_IJNSA_ILi0EEEST_ST_EEEEENS5_IJNS4_10UnderscoreESW_SW_EEEEENS4_13SM90_TMA_LOADENS4_14ComposedLayoutINS4_7SwizzleILi3ELi4ELi3EEENS4_18smem_ptr_flag_bitsILi16EEENSS_INS5_IJNSA_ILi8EEESG_EEENS5_IJSG_SB_EEEEEEEvNS4_8identityESZ_S19_vS1A_EENS_8epilogue10collective18CollectiveEpilogueINS1C_23Sm100TmaWarpSpecializedILi4ELi2ELi64ELb1ELb0EEEJSH_NS5_IJNSS_ISE_SB_EENSS_ISG_SB_EEEEESI_SJ_SI_SJ_NS1C_6fusion15FusionCallbacksIS1G_NS1K_17LinearCombinationISI_fSI_fLNS_15FloatRoundStyleE2EEESH_S1J_JEEENS4_5SM1004TMEM4LOAD26SM100_TMEM_LOAD_32dp32b64xESZ_S19_NS4_39AutoVectorizingCopyWithAssumedAlignmentILi128EEENS4_14SM90_TMA_STOREES19_S1V_S1V_EEEvvEEEEvNT_6ParamsE)
        /*0008*/ 	.word	0x000000b9


	//----- nvinfo : EIATTR_FRAME_SIZE
	.align		4
.L_19:
        /*000c*/ 	.byte	0x04, 0x11
        /*000e*/ 	.short	(.L_21 - .L_20)
	.align		4
.L_20:
        /*0010*/ 	.word	index@($__internal_2_$__cuda_sm10x_tcgen05_guardrail_trap_unallocated_columns_being_dealloced)
        /*0014*/ 	.word	0x00000000


	//----- nvinfo : EIATTR_FRAME_SIZE
	.align		4
.L_21:
        /*0018*/ 	.byte	0x04, 0x11
        /*001a*/ 	.short	(.L_23 - .L_22)
	.align		4
.L_22:
        /*001c*/ 	.word	index@($__internal_1_$__cuda_sm10x_tcgen05_guardrail_trap_phase_invalid_during_alloc)
        /*0020*/ 	.word	0x00000000


	//----- nvinfo : EIATTR_FRAME_SIZE
	.align		4
.L_23:
        /*0024*/ 	.byte	0x04, 0x11
        /*0026*/ 	.short	(.L_25 - .L_24)
	.align		4
.L_24:
        /*0028*/ 	.word	index@($__internal_0_$__cuda_sm10x_tcgen05_guardrail_trap_col_being_dealloced_not_returned_by_alloc)
        /*002c*/ 	.word	0x00000000


	//----- nvinfo : EIATTR_FRAME_SIZE
	.align		4
.L_25:
        /*0030*/ 	.byte	0x04, 0x11
        /*0032*/ 	.short	(.L_27 - .L_26)
	.align		4
.L_26:
        /*0034*/ 	.word	index@(_ZN7cutlass13device_kernelINS_4gemm6kernel13GemmUniversalIN4cute5tupleIJiiiiEEENS1_10collective13CollectiveMmaINS1_35MainloopSm100TmaUmmaWarpSpecializedILi3ELi2ELi2ENS5_IJNS4_1CILi1EEESB_SB_EEEEENS5_IJNSA_ILi128EEENSA_ILi256EEENSA_ILi64EEEEEENS_10bfloat16_tENS5_IJlSB_lEEESI_SJ_NS4_8TiledMMAINS4_8MMA_AtomIJNS4_20SM100_MMA_F16BF16_SSISI_SI_fLi128ELi256ELNS4_4UMMA5MajorE0ELSO_0ELNSN_7ScaleInE0ELSP_0EEEEEENS4_6LayoutISC_NS5_IJNSA_ILi0EEEST_ST_EEEEENS5_IJNS4_10UnderscoreESW_SW_EEEEENS4_13SM90_TMA_LOADENS4_14ComposedLayoutINS4_7SwizzleILi3ELi4ELi3EEENS4_18smem_ptr_flag_bitsILi16EEENSS_INS5_IJNSA_ILi8EEESG_EEENS5_IJSG_SB_EEEEEEEvNS4_8identityESZ_S19_vS1A_EENS_8epilogue10collective18CollectiveEpilogueINS1C_23Sm100TmaWarpSpecializedILi4ELi2ELi64ELb1ELb0EEEJSH_NS5_IJNSS_ISE_SB_EENSS_ISG_SB_EEEEESI_SJ_SI_SJ_NS1C_6fusion15FusionCallbacksIS1G_NS1K_17LinearCombinationISI_fSI_fLNS_15FloatRoundStyleE2EEESH_S1J_JEEENS4_5SM1004TMEM4LOAD26SM100_TMEM_LOAD_32dp32b64xESZ_S19_NS4_39AutoVectorizingCopyWithAssumedAlignmentILi128EEENS4_14SM90_TMA_STOREES19_S1V_S1V_EEEvvEEEEvNT_6ParamsE)
        /*0038*/ 	.word	0x00000000


	//----- nvinfo : EIATTR_MIN_STACK_SIZE
	.align		4
.L_27:
        /*003c*/ 	.byte	0x04, 0x12
        /*003e*/ 	.short	(.L_29 - .L_28)
	.align		4
.L_28:
        /*0040*/ 	.word	index@(_ZN7cutlass13device_kernelINS_4gemm6kernel13GemmUniversalIN4cute5tupleIJiiiiEEENS1_10collective13CollectiveMmaINS1_35MainloopSm100TmaUmmaWarpSpecializedILi3ELi2ELi2ENS5_IJNS4_1CILi1EEESB_SB_EEEEENS5_IJNSA_ILi128EEENSA_ILi256EEENSA_ILi64EEEEEENS_10bfloat16_tENS5_IJlSB_lEEESI_SJ_NS4_8TiledMMAINS4_8MMA_AtomIJNS4_20SM100_MMA_F16BF16_SSISI_SI_fLi128ELi256ELNS4_4UMMA5MajorE0ELSO_0ELNSN_7ScaleInE0ELSP_0EEEEEENS4_6LayoutISC_NS5_IJNSA_ILi0EEEST_ST_EEEEENS5_IJNS4_10UnderscoreESW_SW_EEEEENS4_13SM90_TMA_LOADENS4_14ComposedLayoutINS4_7SwizzleILi3ELi4ELi3EEENS4_18smem_ptr_flag_bitsILi16EEENSS_INS5_IJNSA_ILi8EEESG_EEENS5_IJSG_SB_EEEEEEEvNS4_8identityESZ_S19_vS1A_EENS_8epilogue10collective18CollectiveEpilogueINS1C_23Sm100TmaWarpSpecializedILi4ELi2ELi64ELb1ELb0EEEJSH_NS5_IJNSS_ISE_SB_EENSS_ISG_SB_EEEEESI_SJ_SI_SJ_NS1C_6fusion15FusionCallbacksIS1G_NS1K_17LinearCombinationISI_fSI_fLNS_15FloatRoundStyleE2EEESH_S1J_JEEENS4_5SM1004TMEM4LOAD26SM100_TMEM_LOAD_32dp32b64xESZ_S19_NS4_39AutoVectorizingCopyWithAssumedAlignmentILi128EEENS4_14SM90_TMA_STOREES19_S1V_S1V_EEEvvEEEEvNT_6ParamsE)
        /*0044*/ 	.word	0x00000000
.L_29:


//--------------------- .nv.compat                --------------------------
	.section	.nv.compat,"",@"SHT_CUDA_COMPAT_INFO"
	.align	4
        /*0000*/ 	.byte	0x02, 0x09, 0x01, 0x00, 0x02, 0x02, 0x02, 0x00, 0x02, 0x05, 0x05, 0x00, 0x03, 0x07, 0x01, 0x01
        /*0010*/ 	.byte	0x02, 0x03, 0x01, 0x00, 0x02, 0x06, 0x01, 0x00, 0x04, 0x0b, 0x08, 0x00, 0x09, 0x00, 0x00, 0x00
        /*0020*/ 	.byte	0x00, 0x00, 0x00, 0x00


//--------------------- .nv.info._ZN7cutlass13device_kernelINS_4gemm6kernel13GemmUniversalIN4cute5tupleIJiiiiEEENS1_10collective13CollectiveMmaINS1_35MainloopSm100TmaUmmaWarpSpecializedILi3ELi2ELi2ENS5_IJNS4_1CILi1EEESB_SB_EEEEENS5_IJNSA_ILi128EEENSA_ILi256EEENSA_ILi64EEEEEENS_10bfloat16_tENS5_IJlSB_lEEESI_SJ_NS4_8TiledMMAINS4_8MMA_AtomIJNS4_20SM100_MMA_F16BF16_SSISI_SI_fLi128ELi256ELNS4_4UMMA5MajorE0ELSO_0ELNSN_7ScaleInE0ELSP_0EEEEEENS4_6LayoutISC_NS5_IJNSA_ILi0EEEST_ST_EEEEENS5_IJNS4_10UnderscoreESW_SW_EEEEENS4_13SM90_TMA_LOADENS4_14ComposedLayoutINS4_7SwizzleILi3ELi4ELi3EEENS4_18smem_ptr_flag_bitsILi16EEENSS_INS5_IJNSA_ILi8EEESG_EEENS5_IJSG_SB_EEEEEEEvNS4_8identityESZ_S19_vS1A_EENS_8epilogue10collective18CollectiveEpilogueINS1C_23Sm100TmaWarpSpecializedILi4ELi2ELi64ELb1ELb0EEEJSH_NS5_IJNSS_ISE_SB_EENSS_ISG_SB_EEEEESI_SJ_SI_SJ_NS1C_6fusion15FusionCallbacksIS1G_NS1K_17LinearCombinationISI_fSI_fLNS_15FloatRoundStyleE2EEESH_S1J_JEEENS4_5SM1004TMEM4LOAD26SM100_TMEM_LOAD_32dp32b64xESZ_S19_NS4_39AutoVectorizingCopyWithAssumedAlignmentILi128EEENS4_14SM90_TMA_STOREES19_S1V_S1V_EEEvvEEEEvNT_6ParamsE --------------------------
	.section	.nv.info._ZN7cutlass13device_kernelINS_4gemm6kernel13GemmUniversalIN4cute5tupleIJiiiiEEENS1_10collective13CollectiveMmaINS1_35MainloopSm100TmaUmmaWarpSpecializedILi3ELi2ELi2ENS5_IJNS4_1CILi1EEESB_SB_EEEEENS5_IJNSA_ILi128EEENSA_ILi256EEENSA_ILi64EEEEEENS_10bfloat16_tENS5_IJlSB_lEEESI_SJ_NS4_8TiledMMAINS4_8MMA_AtomIJNS4_20SM100_MMA_F16BF16_SSISI_SI_fLi128ELi256ELNS4_4UMMA5MajorE0ELSO_0ELNSN_7ScaleInE0ELSP_0EEEEEENS4_6LayoutISC_NS5_IJNSA_ILi0EEEST_ST_EEEEENS5_IJNS4_10UnderscoreESW_SW_EEEEENS4_13SM90_TMA_LOADENS4_14ComposedLayoutINS4_7SwizzleILi3ELi4ELi3EEENS4_18smem_ptr_flag_bitsILi16EEENSS_INS5_IJNSA_ILi8EEESG_EEENS5_IJSG_SB_EEEEEEEvNS4_8identityESZ_S19_vS1A_EENS_8epilogue10collective18CollectiveEpilogueINS1C_23Sm100TmaWarpSpecializedILi4ELi2ELi64ELb1ELb0EEEJSH_NS5_IJNSS_ISE_SB_EENSS_ISG_SB_EEEEESI_SJ_SI_SJ_NS1C_6fusion15FusionCallbacksIS1G_NS1K_17LinearCombinationISI_fSI_fLNS_15FloatRoundStyleE2EEESH_S1J_JEEENS4_5SM1004TMEM4LOAD26SM100_TMEM_LOAD_32dp32b64xESZ_S19_NS4_39AutoVectorizingCopyWithAssumedAlignmentILi128EEENS4_14SM90_TMA_STOREES19_S1V_S1V_EEEvvEEEEvNT_6ParamsE,"",@"SHT_CUDA_INFO"
	.sectionflags	@""
	.align	4


	//----- nvinfo : EIATTR_CUDA_API_VERSION
	.align		4
        /*0000*/ 	.byte	0x04, 0x37
        /*0002*/ 	.short	(.L_31 - .L_30)
.L_30:
        /*0004*/ 	.word	0x00000082


	//----- nvinfo : EIATTR_KPARAM_INFO
	.align		4
.L_31:
        /*0008*/ 	.byte	0x04, 0x17
        /*000a*/ 	.short	(.L_33 - .L_32)
.L_32:
        /*000c*/ 	.word	0x00000000
        /*0010*/ 	.short	0x0000
        /*0012*/ 	.short	0x0000
        /*0014*/ 	.byte	0x00, 0xf0, 0x01, 0x20


	//----- nvinfo : EIATTR_AT_ENTRY_FRAGMENTS
	.align		4
.L_33:
        /*0018*/ 	.byte	0x04, 0x4f
        /*001a*/ 	.short	(.L_35 - .L_34)


	//   ....[0]....
.L_34:
        /*001c*/ 	.word	0x00000006


	//----- nvinfo : EIATTR_RESERVED_SMEM_USED
	.align		4
.L_35:
        /*0020*/ 	.byte	0x01, 0x41
	.zero		2


	//----- nvinfo : EIATTR_SPARSE_MMA_MASK
	.align		4
        /*0024*/ 	.byte	0x03, 0x50
        /*0026*/ 	.short	0x0000


	//----- nvinfo : EIATTR_TCGEN05_1CTA_USED
	.align		4
        /*0028*/ 	.byte	0x01, 0x51
	.zero		2


	//----- nvinfo : EIATTR_MAXREG_COUNT
	.align		4
        /*002c*/ 	.byte	0x03, 0x1b
        /*002e*/ 	.short	0x00ff


	//----- nvinfo : EIATTR_NUM_BARRIERS
	.align		4
        /*0030*/ 	.byte	0x02, 0x4c
        /*0032*/ 	.byte	0x07
	.zero		1


	//----- nvinfo : EIATTR_EXTERNS
	.align		4
        /*0034*/ 	.byte	0x04, 0x0f
        /*0036*/ 	.short	(.L_37 - .L_36)


	//   ....[0]....
	.align		4
.L_36:
        /*0038*/ 	.word	index@(__assertfail)


	//----- nvinfo : EIATTR_MERCURY_ISA_VERSION
	.align		4
.L_37:
        /*003c*/ 	.byte	0x03, 0x5f
        /*003e*/ 	.short	0x0101


	//----- nvinfo : EIATTR_INT_WARP_WIDE_INSTR_OFFSETS
	.align		4
        /*0040*/ 	.byte	0x04, 0x31
        /*0042*/ 	.short	(.L_39 - .L_38)


	//   ....[0]....
.L_38:
        /*0044*/ 	.word	0x00001d90


	//   ....[1]....
        /*0048*/ 	.word	0x00003630


	//   ....[2]....
        /*004c*/ 	.word	0x00003650


	//   ....[3]....
        /*0050*/ 	.word	0x00003680


	//   ....[4]....
        /*0054*/ 	.word	0x00003fc0


	//   ....[5]....
        /*0058*/ 	.word	0x00004030


	//   ....[6]....
        /*005c*/ 	.word	0x00004110


	//   ....[7]....
        /*0060*/ 	.word	0x00004190


	//   ....[8]....
        /*0064*/ 	.word	0x000042a0


	//   ....[9]....
        /*0068*/ 	.word	0x00004330


	//   ....[10]....
        /*006c*/ 	.word	0x00004510


	//   ....[11]....
        /*0070*/ 	.word	0x00004670


	//----- nvinfo : EIATTR_COOP_GROUP_MASK_REGIDS
	.align		4
.L_39:
        /*0074*/ 	.byte	0x04, 0x29
        /*0076*/ 	.short	(.L_41 - .L_40)


	//   ....[0]....
.L_40:
        /*0078*/ 	.word	0xffffffff


	//   ....[1]....
        /*007c*/ 	.word	0xffffffff


	//   ....[2]....
        /*0080*/ 	.word	0xffffffff


	//   ....[3]....
        /*0084*/ 	.word	0xffffffff


	//   ....[4]....
        /*0088*/ 	.word	0xffffffff


	//   ....[5]....
        /*008c*/ 	.word	0xffffffff


	//   ....[6]....
        /*0090*/ 	.word	0xffffffff


	//   ....[7]....
        /*0094*/ 	.word	0xffffffff


	//   ....[8]....
        /*0098*/ 	.word	0xffffffff


	//   ....[9]....
        /*009c*/ 	.word	0xffffffff


	//   ....[10]....
        /*00a0*/ 	.word	0xffffffff


	//   ....[11]....
        /*00a4*/ 	.word	0xffffffff


	//   ....[12]....
        /*00a8*/ 	.word	0xffffffff


	//----- nvinfo : EIATTR_COOP_GROUP_INSTR_OFFSETS
	.align		4
.L_41:
        /*00ac*/ 	.byte	0x04, 0x28
        /*00ae*/ 	.short	(.L_43 - .L_42)


	//   ....[0]....
.L_42:
        /*00b0*/ 	.word	0x00000090


	//   ....[1]....
        /*00b4*/ 	.word	0x000004d0


	//   ....[2]....
        /*00b8*/ 	.word	0x00000620


	//   ....[3]....
        /*00bc*/ 	.word	0x000007c0


	//   ....[4]....
        /*00c0*/ 	.word	0x000008c0


	//   ....[5]....
        /*00c4*/ 	.word	0x00000a30


	//   ....[6]....
        /*00c8*/ 	.word	0x00000b90


	//   ....[7]....
        /*00cc*/ 	.word	0x00001c70


	//   ....[8]....
        /*00d0*/ 	.word	0x000029c0


	//   ....[9]....
        /*00d4*/ 	.word	0x00002bd0


	//   ....[10]....
        /*00d8*/ 	.word	0x00002c00


	//   ....[11]....
        /*00dc*/ 	.word	0x00003510


	//   ....[12]....
        /*00e0*/ 	.word	0x00003740


	//----- nvinfo : EIATTR_VRC_CTA_INIT_COUNT
	.align		4
.L_43:
        /*00e4*/ 	.byte	0x02, 0x4a
        /*00e6*/ 	.byte	0x80
	.zero		1


	//----- nvinfo : EIATTR_SYSCALL_OFFSETS
	.align		4
        /*00e8*/ 	.byte	0x04, 0x46
        /*00ea*/ 	.short	(.L_45 - .L_44)


	//   ....[0]....
.L_44:
        /*00ec*/ 	.word	0x00005120


	//   ....[1]....
        /*00f0*/ 	.word	0x00005210


	//   ....[2]....
        /*00f4*/ 	.word	0x00005b90


	//   ....[3]....
        /*00f8*/ 	.word	0x00006fe0


	//   ....[4]....
        /*00fc*/ 	.word	0x00008400


	//   ....[5]....
        /*0100*/ 	.word	0x00009810


	//----- nvinfo : EIATTR_MBARRIER_INSTR_OFFSETS
	.align		4
.L_45:
        /*0104*/ 	.byte	0x04, 0x39
        /*0106*/ 	.short	(.L_47 - .L_46)


	//   ....[0]....
.L_46:
        /*0108*/ 	.word	0x000005b0
        /*010c*/ 	.word	0x000000ff
        /*0110*/ 	.word	0x00000000
        /*0114*/ 	.short	0x0100
        /*0116*/ 	.byte	0x05
	.zero		1


	//   ....[1]....
        /*0118*/ 	.word	0x000005c0
        /*011c*/ 	.word	0x000000ff
        /*0120*/ 	.word	0x00000018
        /*0124*/ 	.short	0x0100
        /*0126*/ 	.byte	0x05
	.zero		1


	//   ....[2]....
        /*0128*/ 	.word	0x000005d0
        /*012c*/ 	.word	0x000000ff
        /*0130*/ 	.word	0x00000008
        /*0134*/ 	.short	0x0100
        /*0136*/ 	.byte	0x05
	.zero		1


	//   ....[3]....
        /*0138*/ 	.word	0x000005e0
        /*013c*/ 	.word	0x000000ff
        /*0140*/ 	.word	0x00000020
        /*0144*/ 	.short	0x0100
        /*0146*/ 	.byte	0x05
	.zero		1


	//   ....[4]....
        /*0148*/ 	.word	0x000005f0
        /*014c*/ 	.word	0x000000ff
        /*0150*/ 	.word	0x00000010
        /*0154*/ 	.short	0x0100
        /*0156*/ 	.byte	0x05
	.zero		1


	//   ....[5]....
        /*0158*/ 	.word	0x00000600
        /*015c*/ 	.word	0x000000ff
        /*0160*/ 	.word	0x00000028
        /*0164*/ 	.short	0x0100
        /*0166*/ 	.byte	0x05
	.zero		1


	//   ....[6]....
        /*0168*/ 	.word	0x00000730
        /*016c*/ 	.word	0x000000ff
        /*0170*/ 	.word	0x00000030
        /*0174*/ 	.short	0x0100
        /*0176*/ 	.byte	0x07
	.zero		1


	//   ....[7]....
        /*0178*/ 	.word	0x00000740
        /*017c*/ 	.word	0x000000ff
        /*0180*/ 	.word	0x00000050
        /*0184*/ 	.short	0x0100
        /*0186*/ 	.byte	0x07
	.zero		1


	//   ....[8]....
        /*0188*/ 	.word	0x00000750
        /*018c*/ 	.word	0x000000ff
        /*0190*/ 	.word	0x00000038
        /*0194*/ 	.short	0x0100
        /*0196*/ 	.byte	0x07
	.zero		1


	//   ....[9]....
        /*0198*/ 	.word	0x00000760
        /*019c*/ 	.word	0x000000ff
        /*01a0*/ 	.word	0x00000058
        /*01a4*/ 	.short	0x0100
        /*01a6*/ 	.byte	0x07
	.zero		1


	//   ....[10]....
        /*01a8*/ 	.word	0x00000770
        /*01ac*/ 	.word	0x000000ff
        /*01b0*/ 	.word	0x00000040
        /*01b4*/ 	.short	0x0100
        /*01b6*/ 	.byte	0x07
	.zero		1


	//   ....[11]....
        /*01b8*/ 	.word	0x00000780
        /*01bc*/ 	.word	0x000000ff
        /*01c0*/ 	.word	0x00000060
        /*01c4*/ 	.short	0x0100
        /*01c6*/ 	.byte	0x07
	.zero		1


	//   ....[12]....
        /*01c8*/ 	.word	0x00000790
        /*01cc*/ 	.word	0x000000ff
        /*01d0*/ 	.word	0x00000048
        /*01d4*/ 	.short	0x0100
        /*01d6*/ 	.byte	0x07
	.zero		1


	//   ....[13]....
        /*01d8*/ 	.word	0x000007a0
        /*01dc*/ 	.word	0x000000ff
        /*01e0*/ 	.word	0x00000068
        /*01e4*/ 	.short	0x0100
        /*01e6*/ 	.byte	0x07
	.zero		1


	//   ....[14]....
        /*01e8*/ 	.word	0x00000890
        /*01ec*/ 	.word	0x000000ff
        /*01f0*/ 	.word	0x00000070
        /*01f4*/ 	.short	0x0100
        /*01f6*/ 	.byte	0x05
	.zero		1


	//   ....[15]....
        /*01f8*/ 	.word	0x000008a0
        /*01fc*/ 	.word	0x000000ff
        /*0200*/ 	.word	0x00000078
        /*0204*/ 	.short	0x0100
        /*0206*/ 	.byte	0x05
	.zero		1


	//   ....[16]....
        /*0208*/ 	.word	0x000009e0
        /*020c*/ 	.word	0x000000ff
        /*0210*/ 	.word	0x00000080
        /*0214*/ 	.short	0x0100
        /*0216*/ 	.byte	0x05
	.zero		1


	//   ....[17]....
        /*0218*/ 	.word	0x000009f0
        /*021c*/ 	.word	0x000000ff
        /*0220*/ 	.word	0x00000090
        /*0224*/ 	.short	0x0100
        /*0226*/ 	.byte	0x05
	.zero		1


	//   ....[18]....
        /*0228*/ 	.word	0x00000a00
        /*022c*/ 	.word	0x000000ff
        /*0230*/ 	.word	0x00000088
        /*0234*/ 	.short	0x0100
        /*0236*/ 	.byte	0x05
	.zero		1


	//   ....[19]....
        /*0238*/ 	.word	0x00000a10
        /*023c*/ 	.word	0x000000ff
        /*0240*/ 	.word	0x00000098
        /*0244*/ 	.short	0x0100
        /*0246*/ 	.byte	0x05
	.zero		1


	//   ....[20]....
        /*0248*/ 	.word	0x00000b40
        /*024c*/ 	.word	0x000000ff
        /*0250*/ 	.word	0x000000a0
        /*0254*/ 	.short	0x0100
        /*0256*/ 	.byte	0x07
	.zero		1


	//   ....[21]....
        /*0258*/ 	.word	0x00000b50
        /*025c*/ 	.word	0x000000ff
        /*0260*/ 	.word	0x000000b0
        /*0264*/ 	.short	0x0100
        /*0266*/ 	.byte	0x07
	.zero		1


	//   ....[22]....
        /*0268*/ 	.word	0x00000b60
        /*026c*/ 	.word	0x000000ff
        /*0270*/ 	.word	0x000000a8
        /*0274*/ 	.short	0x0100
        /*0276*/ 	.byte	0x07
	.zero		1


	//   ....[23]....
        /*0278*/ 	.word	0x00000b70
        /*027c*/ 	.word	0x000000ff
        /*0280*/ 	.word	0x000000b8
        /*0284*/ 	.short	0x0100
        /*0286*/ 	.byte	0x07
	.zero		1


	//   ....[24]....
        /*0288*/ 	.word	0x00000c60
        /*028c*/ 	.word	0x000000ff
        /*0290*/ 	.word	0x000000c0
        /*0294*/ 	.short	0x0100
        /*0296*/ 	.byte	0x05
	.zero		1


	//   ....[25]....
        /*0298*/ 	.word	0x00000c70
        /*029c*/ 	.word	0x000000ff
        /*02a0*/ 	.word	0x000000d0
        /*02a4*/ 	.short	0x0100
        /*02a6*/ 	.byte	0x05
	.zero		1


	//   ....[26]....
        /*02a8*/ 	.word	0x00000c80
        /*02ac*/ 	.word	0x000000ff
        /*02b0*/ 	.word	0x000000c8
        /*02b4*/ 	.short	0x0100
        /*02b6*/ 	.byte	0x05
	.zero		1


	//   ....[27]....
        /*02b8*/ 	.word	0x00000c90
        /*02bc*/ 	.word	0x000000ff
        /*02c0*/ 	.word	0x000000d8
        /*02c4*/ 	.short	0x0100
        /*02c6*/ 	.byte	0x05
	.zero		1


	//   ....[28]....
        /*02c8*/ 	.word	0x00001570
        /*02cc*/ 	.word	0x00000003
        /*02d0*/ 	.word	0x000000d0
        /*02d4*/ 	.short	0x010a
        /*02d6*/ 	.byte	0xff
	.zero		1


	//   ....[29]....
        /*02d8*/ 	.word	0x000015a0
        /*02dc*/ 	.word	0x00000003
        /*02e0*/ 	.word	0x000000c0
        /*02e4*/ 	.short	0x0101
        /*02e6*/ 	.byte	0xff
	.zero		1


	//   ....[30]....
        /*02e8*/ 	.word	0x00001670
        /*02ec*/ 	.word	0x000000ff
        /*02f0*/ 	.word	0x00000018
        /*02f4*/ 	.short	0x010a
        /*02f6*/ 	.byte	0x08
	.zero		1


	//   ....[31]....
        /*02f8*/ 	.word	0x00001710
        /*02fc*/ 	.word	0x000000ff
        /*0300*/ 	.word	0x00000018
        /*0304*/ 	.short	0x010a
        /*0306*/ 	.byte	0x21
	.zero		1


	//   ....[32]....
        /*0308*/ 	.word	0x00001860
        /*030c*/ 	.word	0x000000ff
        /*0310*/ 	.word	0x00000018
        /*0314*/ 	.short	0x010a
        /*0316*/ 	.byte	0x08
	.zero		1


	//   ....[33]....
        /*0318*/ 	.word	0x00001970
        /*031c*/ 	.word	0x000000ff
        /*0320*/ 	.word	0x00000078
        /*0324*/ 	.short	0x0101
        /*0326*/ 	.byte	0x04
	.zero		1


	//   ....[34]....
        /*0328*/ 	.word	0x00001990
        /*032c*/ 	.word	0x000000ff
        /*0330*/ 	.word	0x00000018
        /*0334*/ 	.short	0x010a
        /*0336*/ 	.byte	0x08
	.zero		1


	//   ....[35]....
        /*0338*/ 	.word	0x00001a10
        /*033c*/ 	.word	0x000000ff
        /*0340*/ 	.word	0x00000018
        /*0344*/ 	.short	0x010a
        /*0346*/ 	.byte	0x11
	.zero		1


	//   ....[36]....
        /*0348*/ 	.word	0x00001b60
        /*034c*/ 	.word	0x000000ff
        /*0350*/ 	.word	0x00000018
        /*0354*/ 	.short	0x010a
        /*0356*/ 	.byte	0x08
	.zero		1


	//   ....[37]....
        /*0358*/ 	.word	0x00001ca0
        /*035c*/ 	.word	0x00000002
        /*0360*/ 	.word	0x00000080
        /*0364*/ 	.short	0x010a
        /*0366*/ 	.byte	0xff
	.zero		1


	//   ....[38]....
        /*0368*/ 	.word	0x00001d60
        /*036c*/ 	.word	0x00000002
        /*0370*/ 	.word	0x00000000
        /*0374*/ 	.short	0x0101
        /*0376*/ 	.byte	0xff
	.zero		1


	//   ....[39]....
        /*0378*/ 	.word	0x000022c0
        /*037c*/ 	.word	0x000000ff
        /*0380*/ 	.word	0x00000000
        /*0384*/ 	.short	0x010a
        /*0386*/ 	.byte	0x05
	.zero		1


	//   ....[40]....
        /*0388*/ 	.word	0x00002350
        /*038c*/ 	.word	0x000000ff
        /*0390*/ 	.word	0x00000000
        /*0394*/ 	.short	0x010a
        /*0396*/ 	.byte	0x05
	.zero		1


	//   ....[41]....
        /*0398*/ 	.word	0x000023f0
        /*039c*/ 	.word	0x00000000
        /*03a0*/ 	.word	0x00000000
        /*03a4*/ 	.short	0x010a
        /*03a6*/ 	.byte	0xff
	.zero		1


	//   ....[42]....
        /*03a8*/ 	.word	0x00002510
        /*03ac*/ 	.word	0x00000000
        /*03b0*/ 	.word	0x000000c0
        /*03b4*/ 	.short	0x010a
        /*03b6*/ 	.byte	0xff
	.zero		1


	//   ....[43]....
        /*03b8*/ 	.word	0x00002570
        /*03bc*/ 	.word	0x00000004
        /*03c0*/ 	.word	0x00000000
        /*03c4*/ 	.short	0x0101
        /*03c6*/ 	.byte	0xff
	.zero		1


	//   ....[44]....
        /*03c8*/ 	.word	0x00002590
        /*03cc*/ 	.word	0x000000ff
        /*03d0*/ 	.word	0x00000090
        /*03d4*/ 	.short	0x010a
        /*03d6*/ 	.byte	0x05
	.zero		1


	//   ....[45]....
        /*03d8*/ 	.word	0x000026b0
        /*03dc*/ 	.word	0x00000000
        /*03e0*/ 	.word	0x00000080
        /*03e4*/ 	.short	0x010a
        /*03e6*/ 	.byte	0xff
	.zero		1


	//   ....[46]....
        /*03e8*/ 	.word	0x000027c0
        /*03ec*/ 	.word	0x00000000
        /*03f0*/ 	.word	0x00000000
        /*03f4*/ 	.short	0x0101
        /*03f6*/ 	.byte	0xff
	.zero		1


	//   ....[47]....
        /*03f8*/ 	.word	0x00002850
        /*03fc*/ 	.word	0x000000ff
        /*0400*/ 	.word	0x00000090
        /*0404*/ 	.short	0x0106
        /*0406*/ 	.byte	0x05
	.zero		1


	//   ....[48]....
        /*0408*/ 	.word	0x00002870
        /*040c*/ 	.word	0x000000ff
        /*0410*/ 	.word	0x00000090
        /*0414*/ 	.short	0x010a
        /*0416*/ 	.byte	0x05
	.zero		1


	//   ....[49]....
        /*0418*/ 	.word	0x00002900
        /*041c*/ 	.word	0x000000ff
        /*0420*/ 	.word	0x00000090
        /*0424*/ 	.short	0x0106
        /*0426*/ 	.byte	0x04
	.zero		1


	//   ....[50]....
        /*0428*/ 	.word	0x00002940
        /*042c*/ 	.word	0x00000000
        /*0430*/ 	.word	0x00000090
        /*0434*/ 	.short	0x010a
        /*0436*/ 	.byte	0xff
	.zero		1


	//   ....[51]....
        /*0438*/ 	.word	0x00002e80
        /*043c*/ 	.word	0x00000000
        /*0440*/ 	.word	0x00000080
        /*0444*/ 	.short	0x010a
        /*0446*/ 	.byte	0xff
	.zero		1


	//   ....[52]....
        /*0448*/ 	.word	0x00002f90
        /*044c*/ 	.word	0x00000003
        /*0450*/ 	.word	0x00000000
        /*0454*/ 	.short	0x0101
        /*0456*/ 	.byte	0xff
	.zero		1


	//   ....[53]....
        /*0458*/ 	.word	0x00002fa0
        /*045c*/ 	.word	0x000000ff
        /*0460*/ 	.word	0x00000000
        /*0464*/ 	.short	0x010a
        /*0466*/ 	.byte	0x06
	.zero		1


	//   ....[54]....
        /*0468*/ 	.word	0x00002fc0
        /*046c*/ 	.word	0x000000ff
        /*0470*/ 	.word	0x000000b0
        /*0474*/ 	.short	0x010a
        /*0476*/ 	.byte	0x07
	.zero		1


	//   ....[55]....
        /*0478*/ 	.word	0x00003090
        /*047c*/ 	.word	0x000000ff
        /*0480*/ 	.word	0x00000000
        /*0484*/ 	.short	0x010a
        /*0486*/ 	.byte	0x06
	.zero		1


	//   ....[56]....
        /*0488*/ 	.word	0x000031c0
        /*048c*/ 	.word	0x000000ff
        /*0490*/ 	.word	0x00000000
        /*0494*/ 	.short	0x010a
        /*0496*/ 	.byte	0x1a
	.zero		1


	//   ....[57]....
        /*0498*/ 	.word	0x00003460
        /*049c*/ 	.word	0x000000ff
        /*04a0*/ 	.word	0x00000000
        /*04a4*/ 	.short	0x010a
        /*04a6*/ 	.byte	0x06
	.zero		1


	//   ....[58]....
        /*04a8*/ 	.word	0x000034f0
        /*04ac*/ 	.word	0x000000ff
        /*04b0*/ 	.word	0x00000000
        /*04b4*/ 	.short	0x010a
        /*04b6*/ 	.byte	0x07
	.zero		1


	//   ....[59]....
        /*04b8*/ 	.word	0x00003970
        /*04bc*/ 	.word	0x00000000
        /*04c0*/ 	.word	0x00000080
        /*04c4*/ 	.short	0x010a
        /*04c6*/ 	.byte	0xff
	.zero		1


	//   ....[60]....
        /*04c8*/ 	.word	0x00003a30
        /*04cc*/ 	.word	0x00000000
        /*04d0*/ 	.word	0x00000000
        /*04d4*/ 	.short	0x0101
        /*04d6*/ 	.byte	0xff
	.zero		1


	//   ....[61]....
        /*04d8*/ 	.word	0x00003d50
        /*04dc*/ 	.word	0x000000ff
        /*04e0*/ 	.word	0x00000078
        /*04e4*/ 	.short	0x010a
        /*04e6*/ 	.byte	0x07
	.zero		1


	//   ....[62]....
        /*04e8*/ 	.word	0x00003f40
        /*04ec*/ 	.word	0x000000ff
        /*04f0*/ 	.word	0x00000050
        /*04f4*/ 	.short	0x010a
        /*04f6*/ 	.byte	0x07
	.zero		1


	//   ....[63]....
        /*04f8*/ 	.word	0x000040b0
        /*04fc*/ 	.word	0x000000ff
        /*0500*/ 	.word	0x00000030
        /*0504*/ 	.short	0x010b
        /*0506*/ 	.byte	0x07
	.zero		1


	//   ....[64]....
        /*0508*/ 	.word	0x000040c0
        /*050c*/ 	.word	0x000000ff
        /*0510*/ 	.word	0x00000000
        /*0514*/ 	.short	0x0101
        /*0516*/ 	.byte	0x08
	.zero		1


	//   ....[65]....
        /*0518*/ 	.word	0x000040e0
        /*051c*/ 	.word	0x000000ff
        /*0520*/ 	.word	0x00000058
        /*0524*/ 	.short	0x010a
        /*0526*/ 	.byte	0x07
	.zero		1


	//   ....[66]....
        /*0528*/ 	.word	0x00004240
        /*052c*/ 	.word	0x000000ff
        /*0530*/ 	.word	0x00000038
        /*0534*/ 	.short	0x010b
        /*0536*/ 	.byte	0x07
	.zero		1


	//   ....[67]....
        /*0538*/ 	.word	0x00004250
        /*053c*/ 	.word	0x000000ff
        /*0540*/ 	.word	0x00000000
        /*0544*/ 	.short	0x0101
        /*0546*/ 	.byte	0x08
	.zero		1


	//   ....[68]....
        /*0548*/ 	.word	0x00004260
        /*054c*/ 	.word	0x000000ff
        /*0550*/ 	.word	0x00000060
        /*0554*/ 	.short	0x010a
        /*0556*/ 	.byte	0x07
	.zero		1


	//   ....[69]....
        /*0558*/ 	.word	0x00004400
        /*055c*/ 	.word	0x000000ff
        /*0560*/ 	.word	0x00000040
        /*0564*/ 	.short	0x010b
        /*0566*/ 	.byte	0x07
	.zero		1


	//   ....[70]....
        /*0568*/ 	.word	0x00004470
        /*056c*/ 	.word	0x000000ff
        /*0570*/ 	.word	0x00000000
        /*0574*/ 	.short	0x0101
        /*0576*/ 	.byte	0x08
	.zero		1


	//   ....[71]....
        /*0578*/ 	.word	0x000044a0
        /*057c*/ 	.word	0x000000ff
        /*0580*/ 	.word	0x00000068
        /*0584*/ 	.short	0x010a
        /*0586*/ 	.byte	0x07
	.zero		1


	//   ....[72]....
        /*0588*/ 	.word	0x000046b0
        /*058c*/ 	.word	0x000000ff
        /*0590*/ 	.word	0x00000048
        /*0594*/ 	.short	0x010b
        /*0596*/ 	.byte	0x07
	.zero		1


	//   ....[73]....
        /*0598*/ 	.word	0x000046d0
        /*059c*/ 	.word	0x000000ff
        /*05a0*/ 	.word	0x00000000
        /*05a4*/ 	.short	0x0101
        /*05a6*/ 	.byte	0x0d
	.zero		1


	//   ....[74]....
        /*05a8*/ 	.word	0x00004700
        /*05ac*/ 	.word	0x000000ff
        /*05b0*/ 	.word	0x00000050
        /*05b4*/ 	.short	0x010a
        /*05b6*/ 	.byte	0x07
	.zero		1


	//   ....[75]....
        /*05b8*/ 	.word	0x00004720
        /*05bc*/ 	.word	0x000000ff
        /*05c0*/ 	.word	0x00000058
        /*05c4*/ 	.short	0x010a
        /*05c6*/ 	.byte	0x07
	.zero		1


	//   ....[76]....
        /*05c8*/ 	.word	0x00004740
        /*05cc*/ 	.word	0x000000ff
        /*05d0*/ 	.word	0x00000060
        /*05d4*/ 	.short	0x010a
        /*05d6*/ 	.byte	0x07
	.zero		1


	//   ....[77]....
        /*05d8*/ 	.word	0x00004780
        /*05dc*/ 	.word	0x00000000
        /*05e0*/ 	.word	0x00000068
        /*05e4*/ 	.short	0x010a
        /*05e6*/ 	.byte	0xff
	.zero		1


	//   ....[78]....
        /*05e8*/ 	.word	0x00004ae0
        /*05ec*/ 	.word	0x00000000
        /*05f0*/ 	.word	0x00000080
        /*05f4*/ 	.short	0x010a
        /*05f6*/ 	.byte	0xff
	.zero		1


	//   ....[79]....
        /*05f8*/ 	.word	0x00004bf0
        /*05fc*/ 	.word	0x00000000
        /*0600*/ 	.word	0x00000000
        /*0604*/ 	.short	0x0101
        /*0606*/ 	.byte	0xff
	.zero		1


	//   ....[80]....
        /*0608*/ 	.word	0x000056a0
        /*060c*/ 	.word	0x000000ff
        /*0610*/ 	.word	0x00000030
        /*0614*/ 	.short	0x010a
        /*0616*/ 	.byte	0x30
	.zero		1


	//   ....[81]....
        /*0618*/ 	.word	0x00005780
        /*061c*/ 	.word	0x00000057
        /*0620*/ 	.word	0x000000a0
        /*0624*/ 	.short	0x010a
        /*0626*/ 	.byte	0xff
	.zero		1


	//   ....[82]....
        /*0628*/ 	.word	0x00005940
        /*062c*/ 	.word	0x000000ff
        /*0630*/ 	.word	0x00000030
        /*0634*/ 	.short	0x010a
        /*0636*/ 	.byte	0x30
	.zero		1


	//   ....[83]....
        /*0638*/ 	.word	0x00005a70
        /*063c*/ 	.word	0x00000057
        /*0640*/ 	.word	0x000000a0
        /*0644*/ 	.short	0x010a
        /*0646*/ 	.byte	0xff
	.zero		1


	//   ....[84]....
        /*0648*/ 	.word	0x00006c80
        /*064c*/ 	.word	0x00000000
        /*0650*/ 	.word	0x00000000
        /*0654*/ 	.short	0x0101
        /*0656*/ 	.byte	0xff
	.zero		1


	//   ....[85]....
        /*0658*/ 	.word	0x00006c90
        /*065c*/ 	.word	0x00000003
        /*0660*/ 	.word	0x00000030
        /*0664*/ 	.short	0x010a
        /*0666*/ 	.byte	0xff
	.zero		1


	//   ....[86]....
        /*0668*/ 	.word	0x00006d70
        /*066c*/ 	.word	0x00000003
        /*0670*/ 	.word	0x00000030
        /*0674*/ 	.short	0x010a
        /*0676*/ 	.byte	0xff
	.zero		1


	//   ....[87]....
        /*0678*/ 	.word	0x000080a0
        /*067c*/ 	.word	0x00000055
        /*0680*/ 	.word	0x00000000
        /*0684*/ 	.short	0x0101
        /*0686*/ 	.byte	0xff
	.zero		1


	//   ....[88]....
        /*0688*/ 	.word	0x000080c0
        /*068c*/ 	.word	0x00000000
        /*0690*/ 	.word	0x00000030
        /*0694*/ 	.short	0x010a
        /*0696*/ 	.byte	0xff
	.zero		1


	//   ....[89]....
        /*0698*/ 	.word	0x00008190
        /*069c*/ 	.word	0x00000000
        /*06a0*/ 	.word	0x00000030
        /*06a4*/ 	.short	0x010a
        /*06a6*/ 	.byte	0xff
	.zero		1


	//   ....[90]....
        /*06a8*/ 	.word	0x000094c0
        /*06ac*/ 	.word	0x00000054
        /*06b0*/ 	.word	0x00000000
        /*06b4*/ 	.short	0x0101
        /*06b6*/ 	.byte	0xff
	.zero		1


	//   ....[91]....
        /*06b8*/ 	.word	0x000094e0
        /*06bc*/ 	.word	0x00000003
        /*06c0*/ 	.word	0x00000030
        /*06c4*/ 	.short	0x010a
        /*06c6*/ 	.byte	0xff
	.zero		1


	//   ....[92]....
        /*06c8*/ 	.word	0x000095b0
        /*06cc*/ 	.word	0x00000003
        /*06d0*/ 	.word	0x00000030
        /*06d4*/ 	.short	0x010a
        /*06d6*/ 	.byte	0xff
	.zero		1


	//   ....[93]....
        /*06d8*/ 	.word	0x00009990
        /*06dc*/ 	.word	0x000000ff
        /*06e0*/ 	.word	0x00000000
        /*06e4*/ 	.short	0x0101
        /*06e6*/ 	.byte	0x05
	.zero		1


	//   ....[94]....
        /*06e8*/ 	.word	0x0000a930
        /*06ec*/ 	.word	0x00000000
        /*06f0*/ 	.word	0x00000000
        /*06f4*/ 	.short	0x0101
        /*06f6*/ 	.byte	0xff
	.zero		1


	//   ....[95]....
        /*06f8*/ 	.word	0x0000aba0
        /*06fc*/ 	.word	0x000000ff
        /*0700*/ 	.word	0x00000000
        /*0704*/ 	.short	0x0101
        /*0706*/ 	.byte	0x04
	.zero		1


	//   ....[96]....
        /*0708*/ 	.word	0x0000abc0
        /*070c*/ 	.word	0x00000003
        /*0710*/ 	.word	0x000000d0
        /*0714*/ 	.short	0x010a
        /*0716*/ 	.byte	0xff
	.zero		1


	//   ....[97]....
        /*0718*/ 	.word	0x0000ac20
        /*071c*/ 	.word	0x00000002
        /*0720*/ 	.word	0x00000018
        /*0724*/ 	.short	0x010a
        /*0726*/ 	.byte	0xff
	.zero		1


	//   ....[98]....
        /*0728*/ 	.word	0x0000ac80
        /*072c*/ 	.word	0x00000002
        /*0730*/ 	.word	0x00000018
        /*0734*/ 	.short	0x010a
        /*0736*/ 	.byte	0xff
	.zero		1


	//   ....[99]....
        /*0738*/ 	.word	0x0000acd0
        /*073c*/ 	.word	0x00000002
        /*0740*/ 	.word	0x00000080
        /*0744*/ 	.short	0x010a
        /*0746*/ 	.byte	0xff
	.zero		1


	//   ....[100]....
        /*0748*/ 	.word	0x0000ad30
        /*074c*/ 	.word	0x00000000
        /*0750*/ 	.word	0x00000000
        /*0754*/ 	.short	0x010a
        /*0756*/ 	.byte	0xff
	.zero		1


	//   ....[101]....
        /*0758*/ 	.word	0x0000ad90
        /*075c*/ 	.word	0x00000000
        /*0760*/ 	.word	0x00000000
        /*0764*/ 	.short	0x010a
        /*0766*/ 	.byte	0xff
	.zero		1


	//   ....[102]....
        /*0768*/ 	.word	0x0000ade0
        /*076c*/ 	.word	0x00000000
        /*0770*/ 	.word	0x000000c0
        /*0774*/ 	.short	0x010a
        /*0776*/ 	.byte	0xff
	.zero		1


	//   ....[103]....
        /*0778*/ 	.word	0x0000ae40
        /*077c*/ 	.word	0x00000000
        /*0780*/ 	.word	0x00000090
        /*0784*/ 	.short	0x010a
        /*0786*/ 	.byte	0xff
	.zero		1


	//   ....[104]....
        /*0788*/ 	.word	0x0000ae90
        /*078c*/ 	.word	0x00000000
        /*0790*/ 	.word	0x00000080
        /*0794*/ 	.short	0x010a
        /*0796*/ 	.byte	0xff
	.zero		1


	//   ....[105]....
        /*0798*/ 	.word	0x0000aef0
        /*079c*/ 	.word	0x00000000
        /*07a0*/ 	.word	0x00000090
        /*07a4*/ 	.short	0x010a
        /*07a6*/ 	.byte	0xff
	.zero		1


	//   ....[106]....
        /*07a8*/ 	.word	0x0000af40
        /*07ac*/ 	.word	0x00000000
        /*07b0*/ 	.word	0x00000080
        /*07b4*/ 	.short	0x010a
        /*07b6*/ 	.byte	0xff
	.zero		1


	//   ....[107]....
        /*07b8*/ 	.word	0x0000afa0
        /*07bc*/ 	.word	0x00000003
        /*07c0*/ 	.word	0x000000b0
        /*07c4*/ 	.short	0x010a
        /*07c6*/ 	.byte	0xff
	.zero		1


	//   ....[108]....
        /*07c8*/ 	.word	0x0000b000
        /*07cc*/ 	.word	0x00000000
        /*07d0*/ 	.word	0x00000000
        /*07d4*/ 	.short	0x010a
        /*07d6*/ 	.byte	0xff
	.zero		1


	//   ....[109]....
        /*07d8*/ 	.word	0x0000b060
        /*07dc*/ 	.word	0x00000000
        /*07e0*/ 	.word	0x00000000
        /*07e4*/ 	.short	0x010a
        /*07e6*/ 	.byte	0xff
	.zero		1


	//   ....[110]....
        /*07e8*/ 	.word	0x0000b0c0
        /*07ec*/ 	.word	0x00000000
        /*07f0*/ 	.word	0x00000000
        /*07f4*/ 	.short	0x010a
        /*07f6*/ 	.byte	0xff
	.zero		1


	//   ....[111]....
        /*07f8*/ 	.word	0x0000b110
        /*07fc*/ 	.word	0x00000000
        /*0800*/ 	.word	0x00000080
        /*0804*/ 	.short	0x010a
        /*0806*/ 	.byte	0xff
	.zero		1


	//   ....[112]....
        /*0808*/ 	.word	0x0000b170
        /*080c*/ 	.word	0x00000000
        /*0810*/ 	.word	0x00000078
        /*0814*/ 	.short	0x010a
        /*0816*/ 	.byte	0xff
	.zero		1


	//   ....[113]....
        /*0818*/ 	.word	0x0000b1d0
        /*081c*/ 	.word	0x00000003
        /*0820*/ 	.word	0x00000050
        /*0824*/ 	.short	0x010a
        /*0826*/ 	.byte	0xff
	.zero		1


	//   ....[114]....
        /*0828*/ 	.word	0x0000b230
        /*082c*/ 	.word	0x00000003
        /*0830*/ 	.word	0x00000058
        /*0834*/ 	.short	0x010a
        /*0836*/ 	.byte	0xff
	.zero		1


	//   ....[115]....
        /*0838*/ 	.word	0x0000b290
        /*083c*/ 	.word	0x00000003
        /*0840*/ 	.word	0x00000060
        /*0844*/ 	.short	0x010a
        /*0846*/ 	.byte	0xff
	.zero		1


	//   ....[116]....
        /*0848*/ 	.word	0x0000b2f0
        /*084c*/ 	.word	0x00000003
        /*0850*/ 	.word	0x00000068
        /*0854*/ 	.short	0x010a
        /*0856*/ 	.byte	0xff
	.zero		1


	//   ....[117]....
        /*0858*/ 	.word	0x0000b350
        /*085c*/ 	.word	0x00000000
        /*0860*/ 	.word	0x00000050
        /*0864*/ 	.short	0x010a
        /*0866*/ 	.byte	0xff
	.zero		1


	//   ....[118]....
        /*0868*/ 	.word	0x0000b3b0
        /*086c*/ 	.word	0x00000000
        /*0870*/ 	.word	0x00000058
        /*0874*/ 	.short	0x010a
        /*0876*/ 	.byte	0xff
	.zero		1


	//   ....[119]....
        /*0878*/ 	.word	0x0000b410
        /*087c*/ 	.word	0x00000000
        /*0880*/ 	.word	0x00000060
        /*0884*/ 	.short	0x010a
        /*0886*/ 	.byte	0xff
	.zero		1


	//   ....[120]....
        /*0888*/ 	.word	0x0000b460
        /*088c*/ 	.word	0x00000000
        /*0890*/ 	.word	0x00000080
        /*0894*/ 	.short	0x010a
        /*0896*/ 	.byte	0xff
	.zero		1


	//   ....[121]....
        /*0898*/ 	.word	0x0000b4c0
        /*089c*/ 	.word	0x00000002
        /*08a0*/ 	.word	0x00000030
        /*08a4*/ 	.short	0x010a
        /*08a6*/ 	.byte	0xff
	.zero		1


	//   ....[122]....
        /*08a8*/ 	.word	0x0000b510
        /*08ac*/ 	.word	0x00000057
        /*08b0*/ 	.word	0x000000a0
        /*08b4*/ 	.short	0x010a
        /*08b6*/ 	.byte	0xff
	.zero		1


	//   ....[123]....
        /*08b8*/ 	.word	0x0000b560
        /*08bc*/ 	.word	0x00000003
        /*08c0*/ 	.word	0x00000030
        /*08c4*/ 	.short	0x010a
        /*08c6*/ 	.byte	0xff
	.zero		1


	//   ....[124]....
        /*08c8*/ 	.word	0x0000b5b0
        /*08cc*/ 	.word	0x00000000
        /*08d0*/ 	.word	0x00000030
        /*08d4*/ 	.short	0x010a
        /*08d6*/ 	.byte	0xff
	.zero		1


	//   ....[125]....
        /*08d8*/ 	.word	0x0000b600
        /*08dc*/ 	.word	0x00000003
        /*08e0*/ 	.word	0x00000030
        /*08e4*/ 	.short	0x010a
        /*08e6*/ 	.byte	0xff
	.zero		1


	//----- nvinfo : EIATTR_NUM_MBARRIERS
	.align		4
.L_47:
        /*08e8*/ 	.byte	0x03, 0x38
        /*08ea*/ 	.short	0x001c


	//----- nvinfo : EIATTR_EXIT_INSTR_OFFSETS
	.align		4
        /*08ec*/ 	.byte	0x04, 0x1c
        /*08ee*/ 	.short	(.L_49 - .L_48)


	//   ....[0]....
.L_48:
        /*08f0*/ 	.word	0x00002420


	//   ....[1]....
        /*08f4*/ 	.word	0x00002910


	//   ....[2]....
        /*08f8*/ 	.word	0x00002970


	//   ....[3]....
        /*08fc*/ 	.word	0x00003750


	//   ....[4]....
        /*0900*/ 	.word	0x000047b0


	//   ....[5]....
        /*0904*/ 	.word	0x000047f0


	//   ....[6]....
        /*0908*/ 	.word	0x0000aa90


	//   ....[7]....
        /*090c*/ 	.word	0x0000ab10


	//   ....[8]....
        /*0910*/ 	.word	0x0000ab40


	//   ....[9]....
        /*0914*/ 	.word	0x0000abb0


	//----- nvinfo : EIATTR_MAX_THREADS
	.align		4
.L_49:
        /*0918*/ 	.byte	0x04, 0x05
        /*091a*/ 	.short	(.L_51 - .L_50)
.L_50:
        /*091c*/ 	.word	0x00000100
        /*0920*/ 	.word	0x00000001
        /*0924*/ 	.word	0x00000001


	//----- nvinfo : EIATTR_CRS_STACK_SIZE
	.align		4
.L_51:
        /*0928*/ 	.byte	0x04, 0x1e
        /*092a*/ 	.short	(.L_53 - .L_52)
.L_52:
        /*092c*/ 	.word	0x00000000


	//----- nvinfo : EIATTR_CBANK_PARAM_SIZE
	.align		4
.L_53:
        /*0930*/ 	.byte	0x03, 0x19
        /*0932*/ 	.short	0x0800


	//----- nvinfo : EIATTR_PARAM_CBANK
	.align		4
        /*0934*/ 	.byte	0x04, 0x0a
        /*0936*/ 	.short	(.L_55 - .L_54)
	.align		4
.L_54:
        /*0938*/ 	.word	index@(.nv.constant0._ZN7cutlass13device_kernelINS_4gemm6kernel13GemmUniversalIN4cute5tupleIJiiiiEEENS1_10collective13CollectiveMmaINS1_35MainloopSm100TmaUmmaWarpSpecializedILi3ELi2ELi2ENS5_IJNS4_1CILi1EEESB_SB_EEEEENS5_IJNSA_ILi128EEENSA_ILi256EEENSA_ILi64EEEEEENS_10bfloat16_tENS5_IJlSB_lEEESI_SJ_NS4_8TiledMMAINS4_8MMA_AtomIJNS4_20SM100_MMA_F16BF16_SSISI_SI_fLi128ELi256ELNS4_4UMMA5MajorE0ELSO_0ELNSN_7ScaleInE0ELSP_0EEEEEENS4_6LayoutISC_NS5_IJNSA_ILi0EEEST_ST_EEEEENS5_IJNS4_10UnderscoreESW_SW_EEEEENS4_13SM90_TMA_LOADENS4_14ComposedLayoutINS4_7SwizzleILi3ELi4ELi3EEENS4_18smem_ptr_flag_bitsILi16EEENSS_INS5_IJNSA_ILi8EEESG_EEENS5_IJSG_SB_EEEEEEEvNS4_8identityESZ_S19_vS1A_EENS_8epilogue10collective18CollectiveEpilogueINS1C_23Sm100TmaWarpSpecializedILi4ELi2ELi64ELb1ELb0EEEJSH_NS5_IJNSS_ISE_SB_EENSS_ISG_SB_EEEEESI_SJ_SI_SJ_NS1C_6fusion15FusionCallbacksIS1G_NS1K_17LinearCombinationISI_fSI_fLNS_15FloatRoundStyleE2EEESH_S1J_JEEENS4_5SM1004TMEM4LOAD26SM100_TMEM_LOAD_32dp32b64xESZ_S19_NS4_39AutoVectorizingCopyWithAssumedAlignmentILi128EEENS4_14SM90_TMA_STOREES19_S1V_S1V_EEEvvEEEEvNT_6ParamsE)
        /*093c*/ 	.short	0x0380
        /*093e*/ 	.short	0x0800


	//----- nvinfo : EIATTR_SW_WAR
	.align		4
.L_55:
        /*0940*/ 	.byte	0x04, 0x36
        /*0942*/ 	.short	(.L_57 - .L_56)
.L_56:
        /*0944*/ 	.word	0x00000008
.L_57:


//--------------------- .nv.callgraph             --------------------------
	.section	.nv.callgraph,"",@"SHT_CUDA_CALLGRAPH"
	.align	4
	.sectionentsize	8
	.align		4
        /*0000*/ 	.word	0x00000000
	.align		4
        /*0004*/ 	.word	0xffffffff
	.align		4
        /*0008*/ 	.word	index@(_ZN7cutlass13device_kernelINS_4gemm6kernel13GemmUniversalIN4cute5tupleIJiiiiEEENS1_10collective13CollectiveMmaINS1_35MainloopSm100TmaUmmaWarpSpecializedILi3ELi2ELi2ENS5_IJNS4_1CILi1EEESB_SB_EEEEENS5_IJNSA_ILi128EEENSA_ILi256EEENSA_ILi64EEEEEENS_10bfloat16_tENS5_IJlSB_lEEESI_SJ_NS4_8TiledMMAINS4_8MMA_AtomIJNS4_20SM100_MMA_F16BF16_SSISI_SI_fLi128ELi256ELNS4_4UMMA5MajorE0ELSO_0ELNSN_7ScaleInE0ELSP_0EEEEEENS4_6LayoutISC_NS5_IJNSA_ILi0EEEST_ST_EEEEENS5_IJNS4_10UnderscoreESW_SW_EEEEENS4_13SM90_TMA_LOADENS4_14ComposedLayoutINS4_7SwizzleILi3ELi4ELi3EEENS4_18smem_ptr_flag_bitsILi16EEENSS_INS5_IJNSA_ILi8EEESG_EEENS5_IJSG_SB_EEEEEEEvNS4_8identityESZ_S19_vS1A_EENS_8epilogue10collective18CollectiveEpilogueINS1C_23Sm100TmaWarpSpecializedILi4ELi2ELi64ELb1ELb0EEEJSH_NS5_IJNSS_ISE_SB_EENSS_ISG_SB_EEEEESI_SJ_SI_SJ_NS1C_6fusion15FusionCallbacksIS1G_NS1K_17LinearCombinationISI_fSI_fLNS_15FloatRoundStyleE2EEESH_S1J_JEEENS4_5SM1004TMEM4LOAD26SM100_TMEM_LOAD_32dp32b64xESZ_S19_NS4_39AutoVectorizingCopyWithAssumedAlignmentILi128EEENS4_14SM90_TMA_STOREES19_S1V_S1V_EEEvvEEEEvNT_6ParamsE)
	.align		4
        /*000c*/ 	.word	index@(__assertfail)
	.align		4
        /*0010*/ 	.word	0x00000000
	.align		4
        /*0014*/ 	.word	0xfffffffe
	.align		4
        /*0018*/ 	.word	0x00000000
	.align		4
        /*001c*/ 	.word	0xfffffffd
	.align		4
        /*0020*/ 	.word	0x00000000
	.align		4
        /*0024*/ 	.word	0xfffffffc


//--------------------- .nv.constant4             --------------------------
	.section	.nv.constant4,"a",@progbits
	.align	8
	.align		8
.nv.constant4:
        /*0000*/ 	.dword	__assertfail
	.align		8
        /*0008*/ 	.dword	__unnamed_1
	.align		8
        /*0010*/ 	.dword	__unnamed_2
	.align		8
        /*0018*/ 	.dword	_ZN40_INTERNAL_b318163b_4_k_cu_cd446615_148574cuda3std3__45__cpo5beginE
	.align		8
        /*0020*/ 	.dword	_ZN40_INTERNAL_b318163b_4_k_cu_cd446615_148574cuda3std3__45__cpo3endE
	.align		8
        /*0028*/ 	.dword	_ZN40_INTERNAL_b318163b_4_k_cu_cd446615_148574cuda3std3__45__cpo6cbeginE
	.align		8
        /*0030*/ 	.dword	_ZN40_INTERNAL_b318163b_4_k_cu_cd446615_148574cuda3std3__45__cpo4cendE
	.align		8
        /*0038*/ 	.dword	_ZN40_INTERNAL_b318163b_4_k_cu_cd446615_148574cuda3std3__442_GLOBAL__N__b318163b_4_k_cu_cd446615_148576ignoreE
	.align		8
        /*0040*/ 	.dword	_ZN40_INTERNAL_b318163b_4_k_cu_cd446615_148574cuda3std3__419piecewise_constructE
	.align		8
        /*0048*/ 	.dword	_ZN40_INTERNAL_b318163b_4_k_cu_cd446615_148574cuda3std3__48in_placeE
	.align		8
        /*0050*/ 	.dword	_ZN40_INTERNAL_b318163b_4_k_cu_cd446615_148574cuda3std6ranges3__45__cpo4swapE
	.align		8
        /*0058*/ 	.dword	_ZN40_INTERNAL_b318163b_4_k_cu_cd446615_148574cuda3std6ranges3__45__cpo9iter_moveE
	.align		8
        /*0060*/ 	.dword	_ZN40_INTERNAL_b318163b_4_k_cu_cd446615_148574cute7productE
	.align		8
        /*0068*/ 	.dword	_ZN40_INTERNAL_b318163b_4_k_cu_cd446615_148574cute1_E
	.align		8
        /*0070*/ 	.dword	$str$25
	.align		8
        /*0078*/ 	.dword	$str$26
	.align		8
        /*0080*/ 	.dword	$str$27
	.align		8
        /*0088*/ 	.dword	$str$28


//--------------------- .text._ZN7cutlass13device_kernelINS_4gemm6kernel13GemmUniversalIN4cute5tupleIJiiiiEEENS1_10collective13CollectiveMmaINS1_35MainloopSm100TmaUmmaWarpSpecializedILi3ELi2ELi2ENS5_IJNS4_1CILi1EEESB_SB_EEEEENS5_IJNSA_ILi128EEENSA_ILi256EEENSA_ILi64EEEEEENS_10bfloat16_tENS5_IJlSB_lEEESI_SJ_NS4_8TiledMMAINS4_8MMA_AtomIJNS4_20SM100_MMA_F16BF16_SSISI_SI_fLi128ELi256ELNS4_4UMMA5MajorE0ELSO_0ELNSN_7ScaleInE0ELSP_0EEEEEENS4_6LayoutISC_NS5_IJNSA_ILi0EEEST_ST_EEEEENS5_IJNS4_10UnderscoreESW_SW_EEEEENS4_13SM90_TMA_LOADENS4_14ComposedLayoutINS4_7SwizzleILi3ELi4ELi3EEENS4_18smem_ptr_flag_bitsILi16EEENSS_INS5_IJNSA_ILi8EEESG_EEENS5_IJSG_SB_EEEEEEEvNS4_8identityESZ_S19_vS1A_EENS_8epilogue10collective18CollectiveEpilogueINS1C_23Sm100TmaWarpSpecializedILi4ELi2ELi64ELb1ELb0EEEJSH_NS5_IJNSS_ISE_SB_EENSS_ISG_SB_EEEEESI_SJ_SI_SJ_NS1C_6fusion15FusionCallbacksIS1G_NS1K_17LinearCombinationISI_fSI_fLNS_15FloatRoundStyleE2EEESH_S1J_JEEENS4_5SM1004TMEM4LOAD26SM100_TMEM_LOAD_32dp32b64xESZ_S19_NS4_39AutoVectorizingCopyWithAssumedAlignmentILi128EEENS4_14SM90_TMA_STOREES19_S1V_S1V_EEEvvEEEEvNT_6ParamsE --------------------------
	.section	.text._ZN7cutlass13device_kernelINS_4gemm6kernel13GemmUniversalIN4cute5tupleIJiiiiEEENS1_10collective13CollectiveMmaINS1_35MainloopSm100TmaUmmaWarpSpecializedILi3ELi2ELi2ENS5_IJNS4_1CILi1EEESB_SB_EEEEENS5_IJNSA_ILi128EEENSA_ILi256EEENSA_ILi64EEEEEENS_10bfloat16_tENS5_IJlSB_lEEESI_SJ_NS4_8TiledMMAINS4_8MMA_AtomIJNS4_20SM100_MMA_F16BF16_SSISI_SI_fLi128ELi256ELNS4_4UMMA5MajorE0ELSO_0ELNSN_7ScaleInE0ELSP_0EEEEEENS4_6LayoutISC_NS5_IJNSA_ILi0EEEST_ST_EEEEENS5_IJNS4_10UnderscoreESW_SW_EEEEENS4_13SM90_TMA_LOADENS4_14ComposedLayoutINS4_7SwizzleILi3ELi4ELi3EEENS4_18smem_ptr_flag_bitsILi16EEENSS_INS5_IJNSA_ILi8EEESG_EEENS5_IJSG_SB_EEEEEEEvNS4_8identityESZ_S19_vS1A_EENS_8epilogue10collective18CollectiveEpilogueINS1C_23Sm100TmaWarpSpecializedILi4ELi2ELi64ELb1ELb0EEEJSH_NS5_IJNSS_ISE_SB_EENSS_ISG_SB_EEEEESI_SJ_SI_SJ_NS1C_6fusion15FusionCallbacksIS1G_NS1K_17LinearCombinationISI_fSI_fLNS_15FloatRoundStyleE2EEESH_S1J_JEEENS4_5SM1004TMEM4LOAD26SM100_TMEM_LOAD_32dp32b64xESZ_S19_NS4_39AutoVectorizingCopyWithAssumedAlignmentILi128EEENS4_14SM90_TMA_STOREES19_S1V_S1V_EEEvvEEEEvNT_6ParamsE,"ax",@progbits
	.align	128
.text._ZN7cutlass13device_kernelINS_4gemm6kernel13GemmUniversalIN4cute5tupleIJiiiiEEENS1_10collective13CollectiveMmaINS1_35MainloopSm100TmaUmmaWarpSpecializedILi3ELi2ELi2ENS5_IJNS4_1CILi1EEESB_SB_EEEEENS5_IJNSA_ILi128EEENSA_ILi256EEENSA_ILi64EEEEEENS_10bfloat16_tENS5_IJlSB_lEEESI_SJ_NS4_8TiledMMAINS4_8MMA_AtomIJNS4_20SM100_MMA_F16BF16_SSISI_SI_fLi128ELi256ELNS4_4UMMA5MajorE0ELSO_0ELNSN_7ScaleInE0ELSP_0EEEEEENS4_6LayoutISC_NS5_IJNSA_ILi0EEEST_ST_EEEEENS5_IJNS4_10UnderscoreESW_SW_EEEEENS4_13SM90_TMA_LOADENS4_14ComposedLayoutINS4_7SwizzleILi3ELi4ELi3EEENS4_18smem_ptr_flag_bitsILi16EEENSS_INS5_IJNSA_ILi8EEESG_EEENS5_IJSG_SB_EEEEEEEvNS4_8identityESZ_S19_vS1A_EENS_8epilogue10collective18CollectiveEpilogueINS1C_23Sm100TmaWarpSpecializedILi4ELi2ELi64ELb1ELb0EEEJSH_NS5_IJNSS_ISE_SB_EENSS_ISG_SB_EEEEESI_SJ_SI_SJ_NS1C_6fusion15FusionCallbacksIS1G_NS1K_17LinearCombinationISI_fSI_fLNS_15FloatRoundStyleE2EEESH_S1J_JEEENS4_5SM1004TMEM4LOAD26SM100_TMEM_LOAD_32dp32b64xESZ_S19_NS4_39AutoVectorizingCopyWithAssumedAlignmentILi128EEENS4_14SM90_TMA_STOREES19_S1V_S1V_EEEvvEEEEvNT_6ParamsE:
        .type           _ZN7cutlass13device_kernelINS_4gemm6kernel13GemmUniversalIN4cute5tupleIJiiiiEEENS1_10collective13CollectiveMmaINS1_35MainloopSm100TmaUmmaWarpSpecializedILi3ELi2ELi2ENS5_IJNS4_1CILi1EEESB_SB_EEEEENS5_IJNSA_ILi128EEENSA_ILi256EEENSA_ILi64EEEEEENS_10bfloat16_tENS5_IJlSB_lEEESI_SJ_NS4_8TiledMMAINS4_8MMA_AtomIJNS4_20SM100_MMA_F16BF16_SSISI_SI_fLi128ELi256ELNS4_4UMMA5MajorE0ELSO_0ELNSN_7ScaleInE0ELSP_0EEEEEENS4_6LayoutISC_NS5_IJNSA_ILi0EEEST_ST_EEEEENS5_IJNS4_10UnderscoreESW_SW_EEEEENS4_13SM90_TMA_LOADENS4_14ComposedLayoutINS4_7SwizzleILi3ELi4ELi3EEENS4_18smem_ptr_flag_bitsILi16EEENSS_INS5_IJNSA_ILi8EEESG_EEENS5_IJSG_SB_EEEEEEEvNS4_8identityESZ_S19_vS1A_EENS_8epilogue10collective18CollectiveEpilogueINS1C_23Sm100TmaWarpSpecializedILi4ELi2ELi64ELb1ELb0EEEJSH_NS5_IJNSS_ISE_SB_EENSS_ISG_SB_EEEEESI_SJ_SI_SJ_NS1C_6fusion15FusionCallbacksIS1G_NS1K_17LinearCombinationISI_fSI_fLNS_15FloatRoundStyleE2EEESH_S1J_JEEENS4_5SM1004TMEM4LOAD26SM100_TMEM_LOAD_32dp32b64xESZ_S19_NS4_39AutoVectorizingCopyWithAssumedAlignmentILi128EEENS4_14SM90_TMA_STOREES19_S1V_S1V_EEEvvEEEEvNT_6ParamsE,@function
        .size           _ZN7cutlass13device_kernelINS_4gemm6kernel13GemmUniversalIN4cute5tupleIJiiiiEEENS1_10collective13CollectiveMmaINS1_35MainloopSm100TmaUmmaWarpSpecializedILi3ELi2ELi2ENS5_IJNS4_1CILi1EEESB_SB_EEEEENS5_IJNSA_ILi128EEENSA_ILi256EEENSA_ILi64EEEEEENS_10bfloat16_tENS5_IJlSB_lEEESI_SJ_NS4_8TiledMMAINS4_8MMA_AtomIJNS4_20SM100_MMA_F16BF16_SSISI_SI_fLi128ELi256ELNS4_4UMMA5MajorE0ELSO_0ELNSN_7ScaleInE0ELSP_0EEEEEENS4_6LayoutISC_NS5_IJNSA_ILi0EEEST_ST_EEEEENS5_IJNS4_10UnderscoreESW_SW_EEEEENS4_13SM90_TMA_LOADENS4_14ComposedLayoutINS4_7SwizzleILi3ELi4ELi3EEENS4_18smem_ptr_flag_bitsILi16EEENSS_INS5_IJNSA_ILi8EEESG_EEENS5_IJSG_SB_EEEEEEEvNS4_8identityESZ_S19_vS1A_EENS_8epilogue10collective18CollectiveEpilogueINS1C_23Sm100TmaWarpSpecializedILi4ELi2ELi64ELb1ELb0EEEJSH_NS5_IJNSS_ISE_SB_EENSS_ISG_SB_EEEEESI_SJ_SI_SJ_NS1C_6fusion15FusionCallbacksIS1G_NS1K_17LinearCombinationISI_fSI_fLNS_15FloatRoundStyleE2EEESH_S1J_JEEENS4_5SM1004TMEM4LOAD26SM100_TMEM_LOAD_32dp32b64xESZ_S19_NS4_39AutoVectorizingCopyWithAssumedAlignmentILi128EEENS4_14SM90_TMA_STOREES19_S1V_S1V_EEEvvEEEEvNT_6ParamsE,(.L_x_167 - _ZN7cutlass13device_kernelINS_4gemm6kernel13GemmUniversalIN4cute5tupleIJiiiiEEENS1_10collective13CollectiveMmaINS1_35MainloopSm100TmaUmmaWarpSpecializedILi3ELi2ELi2ENS5_IJNS4_1CILi1EEESB_SB_EEEEENS5_IJNSA_ILi128EEENSA_ILi256EEENSA_ILi64EEEEEENS_10bfloat16_tENS5_IJlSB_lEEESI_SJ_NS4_8TiledMMAINS4_8MMA_AtomIJNS4_20SM100_MMA_F16BF16_SSISI_SI_fLi128ELi256ELNS4_4UMMA5MajorE0ELSO_0ELNSN_7ScaleInE0ELSP_0EEEEEENS4_6LayoutISC_NS5_IJNSA_ILi0EEEST_ST_EEEEENS5_IJNS4_10UnderscoreESW_SW_EEEEENS4_13SM90_TMA_LOADENS4_14ComposedLayoutINS4_7SwizzleILi3ELi4ELi3EEENS4_18smem_ptr_flag_bitsILi16EEENSS_INS5_IJNSA_ILi8EEESG_EEENS5_IJSG_SB_EEEEEEEvNS4_8identityESZ_S19_vS1A_EENS_8epilogue10collective18CollectiveEpilogueINS1C_23Sm100TmaWarpSpecializedILi4ELi2ELi64ELb1ELb0EEEJSH_NS5_IJNSS_ISE_SB_EENSS_ISG_SB_EEEEESI_SJ_SI_SJ_NS1C_6fusion15FusionCallbacksIS1G_NS1K_17LinearCombinationISI_fSI_fLNS_15FloatRoundStyleE2EEESH_S1J_JEEENS4_5SM1004TMEM4LOAD26SM100_TMEM_LOAD_32dp32b64xESZ_S19_NS4_39AutoVectorizingCopyWithAssumedAlignmentILi128EEENS4_14SM90_TMA_STOREES19_S1V_S1V_EEEvvEEEEvNT_6ParamsE)
        .other          _ZN7cutlass13device_kernelINS_4gemm6kernel13GemmUniversalIN4cute5tupleIJiiiiEEENS1_10collective13CollectiveMmaINS1_35MainloopSm100TmaUmmaWarpSpecializedILi3ELi2ELi2ENS5_IJNS4_1CILi1EEESB_SB_EEEEENS5_IJNSA_ILi128EEENSA_ILi256EEENSA_ILi64EEEEEENS_10bfloat16_tENS5_IJlSB_lEEESI_SJ_NS4_8TiledMMAINS4_8MMA_AtomIJNS4_20SM100_MMA_F16BF16_SSISI_SI_fLi128ELi256ELNS4_4UMMA5MajorE0ELSO_0ELNSN_7ScaleInE0ELSP_0EEEEEENS4_6LayoutISC_NS5_IJNSA_ILi0EEEST_ST_EEEEENS5_IJNS4_10UnderscoreESW_SW_EEEEENS4_13SM90_TMA_LOADENS4_14ComposedLayoutINS4_7SwizzleILi3ELi4ELi3EEENS4_18smem_ptr_flag_bitsILi16EEENSS_INS5_IJNSA_ILi8EEESG_EEENS5_IJSG_SB_EEEEEEEvNS4_8identityESZ_S19_vS1A_EENS_8epilogue10collective18CollectiveEpilogueINS1C_23Sm100TmaWarpSpecializedILi4ELi2ELi64ELb1ELb0EEEJSH_NS5_IJNSS_ISE_SB_EENSS_ISG_SB_EEEEESI_SJ_SI_SJ_NS1C_6fusion15FusionCallbacksIS1G_NS1K_17LinearCombinationISI_fSI_fLNS_15FloatRoundStyleE2EEESH_S1J_JEEENS4_5SM1004TMEM4LOAD26SM100_TMEM_LOAD_32dp32b64xESZ_S19_NS4_39AutoVectorizingCopyWithAssumedAlignmentILi128EEENS4_14SM90_TMA_STOREES19_S1V_S1V_EEEvvEEEEvNT_6ParamsE,@"STO_CUDA_ENTRY STV_DEFAULT"
_ZN7cutlass13device_kernelINS_4gemm6kernel13GemmUniversalIN4cute5tupleIJiiiiEEENS1_10collective13CollectiveMmaINS1_35MainloopSm100TmaUmmaWarpSpecializedILi3ELi2ELi2ENS5_IJNS4_1CILi1EEESB_SB_EEEEENS5_IJNSA_ILi128EEENSA_ILi256EEENSA_ILi64EEEEEENS_10bfloat16_tENS5_IJlSB_lEEESI_SJ_NS4_8TiledMMAINS4_8MMA_AtomIJNS4_20SM100_MMA_F16BF16_SSISI_SI_fLi128ELi256ELNS4_4UMMA5MajorE0ELSO_0ELNSN_7ScaleInE0ELSP_0EEEEEENS4_6LayoutISC_NS5_IJNSA_ILi0EEEST_ST_EEEEENS5_IJNS4_10UnderscoreESW_SW_EEEEENS4_13SM90_TMA_LOADENS4_14ComposedLayoutINS4_7SwizzleILi3ELi4ELi3EEENS4_18smem_ptr_flag_bitsILi16EEENSS_INS5_IJNSA_ILi8EEESG_EEENS5_IJSG_SB_EEEEEEEvNS4_8identityESZ_S19_vS1A_EENS_8epilogue10collective18CollectiveEpilogueINS1C_23Sm100TmaWarpSpecializedILi4ELi2ELi64ELb1ELb0EEEJSH_NS5_IJNSS_ISE_SB_EENSS_ISG_SB_EEEEESI_SJ_SI_SJ_NS1C_6fusion15FusionCallbacksIS1G_NS1K_17LinearCombinationISI_fSI_fLNS_15FloatRoundStyleE2EEESH_S1J_JEEENS4_5SM1004TMEM4LOAD26SM100_TMEM_LOAD_32dp32b64xESZ_S19_NS4_39AutoVectorizingCopyWithAssumedAlignmentILi128EEENS4_14SM90_TMA_STOREES19_S1V_S1V_EEEvvEEEEvNT_6ParamsE:
[----:B------:R-:W1:Y:S01]  /*0000*/  LDC R1, c[0x0][0x37c] ;  /* 0x0000df00ff017b82 */ /* 0x000e620000000800 */
[----:B------:R-:W2:Y:S01]  /*0010*/  S2R R170, SR_TID.X ;  /* 0x0000000000aa7919 */ /* 0x000ea20000002100 */
[----:B------:R-:W3:Y:S01]  /*0020*/  LDCU.64 UR4, c[0x0][0x890] ;  /* 0x00011200ff0477ac */ /* 0x000ee20008000a00 */
[----:B------:R-:W-:Y:S02]  /*0030*/  PRMT R155, RZ, 0x7610, R155 ;  /* 0x00007610ff9b7816 */ /* 0x000fe4000000009b */
[----:B------:R-:W-:Y:S01]  /*0040*/  ELECT P5, URZ, PT ;  /* 0x0000000000ff782f */ /* 0x000fe200038a0000 */
[----:B------:R-:W4:Y:S01]  /*0050*/  LDCU.64 UR46, c[0x0][0x358] ;  /* 0x00006b00ff2e77ac */ /* 0x000f220008000a00 */
[----:B---3--:R-:W-:-:S04]  /*0060*/  UISETP.NE.U32.AND UP0, UPT, UR4, URZ, UPT ;  /* 0x000000ff0400728c */ /* 0x008fc8000bf05070 */
[----:B------:R-:W-:Y:S01]  /*0070*/  UISETP.NE.AND.EX UP0, UPT, UR5, URZ, UPT, UP0 ;  /* 0x000000ff0500728c */ /* 0x000fe2000bf05300 */
[----:B--2---:R-:W-:-:S05]  /*0080*/  SHF.R.U32.HI R162, RZ, 0x5, R170 ;  /* 0x00000005ffa27819 */ /* 0x004fca00000116aa */
[----:B------:R-:W2:Y:S02]  /*0090*/  SHFL.IDX PT, R0, R162, RZ, 0x1f ;  /* 0x00001fffa2007589 */ /* 0x000ea400000e0000 */
[----:B--2---:R-:W-:Y:S01]  /*00a0*/  R2UR UR8, R0 ;  /* 0x00000000000872ca */ /* 0x004fe200000e0000 */
[----:B-1--4-:R-:W-:-:S14]  /*00b0*/  BRA.U UP0, `(.L_x_0) ;  /* 0x00000001002c7547 */ /* 0x012fdc000b800000 */
[----:B------:R-:W1:Y:S02]  /*00c0*/  LDCU.64 UR6, c[0x0][0x888] ;  /* 0x00011100ff0677ac */ /* 0x000e640008000a00 */
[----:B-1----:R-:W-:-:S04]  /*00d0*/  UISETP.NE.U32.AND UP0, UPT, UR6, URZ, UPT ;  /* 0x000000ff0600728c */ /* 0x002fc8000bf05070 */
[----:B------:R-:W-:-:S09]  /*00e0*/  UISETP.NE.AND.EX UP0, UPT, UR7, URZ, UPT, UP0 ;  /* 0x000000ff0700728c */ /* 0x000fd2000bf05300 */
[----:B------:R-:W-:Y:S05]  /*00f0*/  BRA.U !UP0, `(.L_x_1) ;  /* 0x0000000108107547 */ /* 0x000fea000b800000 */
[----:B------:R-:W1:Y:S02]  /*0100*/  LDC.64 R2, c[0x0][0x888] ;  /* 0x00022200ff027b82 */ /* 0x000e640000000a00 */
[----:B-1----:R1:W5:Y:S01]  /*0110*/  LDG.E R81, desc[UR46][R2.64] ;  /* 0x0000002e02517981 */ /* 0x002362000c1e1900 */
[----:B------:R-:W-:Y:S01]  /*0120*/  HFMA2 R155, -RZ, RZ, 0, 5.9604644775390625e-08 ;  /* 0x00000001ff9b7431 */ /* 0x000fe200000001ff */
[----:B------:R-:W-:Y:S05]  /*0130*/  BRA `(.L_x_0) ;  /* 0x00000000000c7947 */ /* 0x000fea0003800000 */
.L_x_1:
[----:B------:R-:W1:Y:S01]  /*0140*/  LDCU UR6, c[0x0][0x880] ;  /* 0x00011000ff0677ac */ /* 0x000e620008000800 */
[----:B------:R-:W-:Y:S01]  /*0150*/  HFMA2 R155, -RZ, RZ, 0, 5.9604644775390625e-08 ;  /* 0x00000001ff9b7431 */ /* 0x000fe200000001ff */
[----:B-1----:R-:W-:-:S07]  /*0160*/  MOV R81, UR6 ;  /* 0x0000000600517c02 */ /* 0x002fce0008000f00 */
.L_x_0:
[----:B------:R-:W2:Y:S02]  /*0170*/  LDCU.64 UR6, c[0x0][0x8b0] ;  /* 0x00011600ff0677ac */ /* 0x000ea40008000a00 */
[----:B--2---:R-:W-:-:S04]  /*0180*/  UISETP.NE.U32.AND UP0, UPT, UR6, URZ, UPT ;  /* 0x000000ff0600728c */ /* 0x004fc8000bf05070 */
[----:B------:R-:W-:-:S09]  /*0190*/  UISETP.NE.AND.EX UP0, UPT, UR7, URZ, UPT, UP0 ;  /* 0x000000ff0700728c */ /* 0x000fd2000bf05300 */
[----:B------:R-:W-:Y:S05]  /*01a0*/  BRA.U UP0, `(.L_x_2) ;  /* 0x0000000100247547 */ /* 0x000fea000b800000 */
[----:B------:R-:W2:Y:S02]  /*01b0*/  LDCU.64 UR6, c[0x0][0x8a8] ;  /* 0x00011500ff0677ac */ /* 0x000ea40008000a00 */
[----:B--2---:R-:W-:-:S04]  /*01c0*/  UISETP.NE.U32.AND UP0, UPT, UR6, URZ, UPT ;  /* 0x000000ff0600728c */ /* 0x004fc8000bf05070 */
[----:B------:R-:W-:-:S09]  /*01d0*/  UISETP.NE.AND.EX UP0, UPT, UR7, URZ, UPT, UP0 ;  /* 0x000000ff0700728c */ /* 0x000fd2000bf05300 */
[----:B------:R-:W-:Y:S05]  /*01e0*/  BRA.U !UP0, `(.L_x_3) ;  /* 0x00000001080c7547 */ /* 0x000fea000b800000 */
[----:B------:R-:W2:Y:S02]  /*01f0*/  LDC.64 R78, c[0x0][0x8a8] ;  /* 0x00022a00ff4e7b82 */ /* 0x000ea40000000a00 */
[----:B--2---:R2:W5:Y:S01]  /*0200*/  LDG.E R78, desc[UR46][R78.64] ;  /* 0x0000002e4e4e7981 */ /* 0x004562000c1e1900 */
[----:B------:R-:W-:Y:S05]  /*0210*/  BRA `(.L_x_2) ;  /* 0x0000000000087947 */ /* 0x000fea0003800000 */
.L_x_3:
[----:B------:R-:W2:Y:S02]  /*0220*/  LDCU UR6, c[0x0][0x8a0] ;  /* 0x00011400ff0677ac */ /* 0x000ea40008000800 */
[----:B--2---:R-:W-:Y:S02]  /*0230*/  MOV R78, UR6 ;  /* 0x00000006004e7c02 */ /* 0x004fe40008000f00 */
.L_x_2:
[----:B------:R-:W-:Y:S01]  /*0240*/  IMAD.U32 R0, RZ, RZ, UR8 ;  /* 0x00000008ff007e24 */ /* 0x000fe2000f8e00ff */
[----:B------:R-:W-:Y:S04]  /*0250*/  BSSY.RECONVERGENT B0, `(.L_x_4) ;  /* 0x000000c000007945 */ /* 0x000fe80003800200 */
[C---:B------:R-:W-:Y:S02]  /*0260*/  ISETP.NE.OR P1, PT, R0.reuse, 0x1, !P5 ;  /* 0x000000010000780c */ /* 0x040fe40006f25670 */
[----:B------:R-:W-:-:S11]  /*0270*/  ISETP.NE.OR P0, PT, R0, 0x3, !P5 ;  /* 0x000000030000780c */ /* 0x000fd60006f05670 */
[----:B------:R-:W-:Y:S05]  /*0280*/  @P1 BRA `(.L_x_5) ;  /* 0x0000000000201947 */ /* 0x000fea0003800000 */
[----:B------:R-:W3:Y:S02]  /*0290*/  LDCU.64 UR6, c[0x0][0x348] ;  /* 0x00006900ff0677ac */ /* 0x000ee40008000a00 */
[----:B---3--:R-:W-:Y:S02]  /*02a0*/  UIADD3 UR10, UP1, UPT, UR6, 0x80, URZ ;  /* 0x00000080060a7890 */ /* 0x008fe4000ff3e0ff */
[----:B------:R-:W-:Y:S02]  /*02b0*/  UIADD3 UR6, UP0, UPT, UR6, 0x180, URZ ;  /* 0x0000018006067890 */ /* 0x000fe4000ff1e0ff */
[----:B------:R-:W-:Y:S02]  /*02c0*/  UIADD3.X UR11, UPT, UPT, URZ, UR7, URZ, UP1, !UPT ;  /* 0x00000007ff0b7290 */ /* 0x000fe40008ffe4ff */
[----:B------:R-:W-:-:S07]  /*02d0*/  UIADD3.X UR7, UPT, UPT, URZ, UR7, URZ, UP0, !UPT ;  /* 0x00000007ff077290 */ /* 0x000fce00087fe4ff */
[----:B------:R3:W-:Y:S02]  /*02e0*/  UTMACCTL.PF [UR10] ;  /* 0x000000000a0079b9 */ /* 0x0007e40008040000 */
[----:B------:R3:W-:Y:S02]  /*02f0*/  UTMACCTL.PF [UR6] ;  /* 0x00000000060079b9 */ /* 0x0007e40008040000 */
[----:B---3--:R-:W-:Y:S01]  /*0300*/  NOP ;  /* 0x0000000000007918 */ /* 0x008fe20000000000 */
.L_x_5:
[----:B------:R-:W-:Y:S05]  /*0310*/  BSYNC.RECONVERGENT B0 ;  /* 0x0000000000007941 */ /* 0x000fea0003800200 */
.L_x_4:
[----:B------:R-:W-:Y:S04]  /*0320*/  BSSY.RECONVERGENT B0, `(.L_x_6) ;  /* 0x000000a000007945 */ /* 0x000fe80003800200 */
        /* <DEDUP_REMOVED lines=9> */
.L_x_7:
[----:B------:R-:W-:Y:S05]  /*03c0*/  BSYNC.RECONVERGENT B0 ;  /* 0x0000000000007941 */ /* 0x000fea0003800200 */
.L_x_6:
[----:B------:R-:W3:Y:S01]  /*03d0*/  LDCU.64 UR6, c[0x0][0x888] ;  /* 0x00011100ff0677ac */ /* 0x000ee20008000a00 */
[----:B------:R-:W-:Y:S02]  /*03e0*/  UISETP.EQ.U32.AND UP1, UPT, UR4, URZ, UPT ;  /* 0x000000ff0400728c */ /* 0x000fe4000bf22070 */
[----:B------:R-:W-:Y:S02]  /*03f0*/  UPLOP3.LUT UP2, UPT, UPT, UPT, UPT, 0x80, 0x8 ;  /* 0x000000000008789c */ /* 0x000fe40003f4f070 */
[----:B---3--:R-:W-:-:S04]  /*0400*/  UISETP.NE.U32.AND UP0, UPT, UR6, URZ, UPT ;  /* 0x000000ff0600728c */ /* 0x008fc8000bf05070 */
[----:B------:R-:W-:-:S04]  /*0410*/  UISETP.NE.AND.EX UP0, UPT, UR7, URZ, UPT, UP0 ;  /* 0x000000ff0700728c */ /* 0x000fc8000bf05300 */
[----:B------:R-:W-:-:S04]  /*0420*/  UISETP.EQ.OR.EX UP3, UPT, UR5, URZ, !UP0, UP1 ;  /* 0x000000ff0500728c */ /* 0x000fc8000c762710 */
[----:B------:R-:W-:-:S05]  /*0430*/  UP2UR UR50, UPR, URZ, 0x8 ;  /* 0x00000008ff327883 */ /* 0x000fca0008000000 */
[----:B------:R-:W-:Y:S07]  /*0440*/  BRA.U !UP3, `(.L_x_8) ;  /* 0x000000010b207547 */ /* 0x000fee000b800000 */
[----:B------:R-:W-:Y:S01]  /*0450*/  UISETP.NE.U32.AND UP2, UPT, UR4, URZ, UPT ;  /* 0x000000ff0400728c */ /* 0x000fe2000bf45070 */
[----:B-----5:R-:W-:Y:S01]  /*0460*/  FSETP.NEU.AND P0, PT, R81, RZ, PT ;  /* 0x000000ff5100720b */ /* 0x020fe20003f0d000 */
[----:B------:R-:W-:Y:S02]  /*0470*/  USEL UR4, URZ, 0xffffffff, UP0 ;  /* 0xffffffffff047887 */ /* 0x000fe40008000000 */
[----:B------:R-:W-:-:S10]  /*0480*/  UISETP.NE.AND.EX UP2, UPT, UR5, URZ, UPT, UP2 ;  /* 0x000000ff0500728c */ /* 0x000fd4000bf45320 */
[----:B------:R-:W-:Y:S01]  /*0490*/  VOTEU.ANY UP1, P0 ;  /* 0x0000000000ff7886 */ /* 0x000fe20000020100 */
[----:B------:R-:W-:-:S04]  /*04a0*/  @!UP2 USEL UR4, URZ, 0xffffffff, UP1 ;  /* 0xffffffffff04a887 */ /* 0x000fc80008800000 */
[----:B------:R-:W-:-:S04]  /*04b0*/  ULOP3.LUT UR4, UR4, 0x1, URZ, 0xc0, !UPT ;  /* 0x0000000104047892 */ /* 0x000fc8000f8ec0ff */
[----:B------:R-:W-:-:S11]  /*04c0*/  UISETP.NE.U32.AND UP2, UPT, UR4, 0x1, UPT ;  /* 0x000000010400788c */ /* 0x000fd6000bf45070 */
.L_x_8:
[----:B-1----:R-:W1:Y:S01]  /*04d0*/  SHFL.IDX PT, R2, R162, RZ, 0x1f ;  /* 0x00001fffa2027589 */ /* 0x002e6200000e0000 */
[----:B------:R-:W-:-:S04]  /*04e0*/  UISETP.NE.AND UP1, UPT, UR8, 0x2, UPT ;  /* 0x000000020800788c */ /* 0x000fc8000bf25270 */
[----:B------:R-:W-:Y:S01]  /*04f0*/  USEL UR6, URZ, 0x1, UP1 ;  /* 0x00000001ff067887 */ /* 0x000fe20008800000 */
[----:B-1----:R-:W-:-:S13]  /*0500*/  ISETP.NE.AND P0, PT, R2, RZ, PT ;  /* 0x000000ff0200720c */ /* 0x002fda0003f05270 */
[----:B------:R-:W-:Y:S05]  /*0510*/  @P0 BRA `(.L_x_9) ;  /* 0x0000000000400947 */ /* 0x000fea0003800000 */
[----:B------:R-:W1:Y:S01]  /*0520*/  S2UR UR5, SR_CgaCtaId ;  /* 0x00000000000579c3 */ /* 0x000e620000008800 */
[----:B------:R-:W-:Y:S01]  /*0530*/  UMOV UR7, 0x400 ;  /* 0x0000040000077882 */ /* 0x000fe20000000000 */
[----:B------:R-:W-:Y:S01]  /*0540*/  UMOV UR4, 0x1 ;  /* 0x0000000100047882 */ /* 0x000fe20000000000 */
[----:B------:R-:W-:Y:S01]  /*0550*/  ELECT P0, URZ, PT ;  /* 0x0000000000ff782f */ /* 0x000fe20003800000 */
[----:B------:R-:W-:-:S04]  /*0560*/  UIADD3 UR10, UPT, UPT, -UR4, 0x100000, URZ ;  /* 0x00100000040a7890 */ /* 0x000fc8000fffe1ff */
[----:B------:R-:W-:Y:S02]  /*0570*/  USHF.L.U32 UR11, UR10, 0xb, URZ ;  /* 0x0000000b0a0b7899 */ /* 0x000fe400080006ff */
[----:B------:R-:W-:Y:S02]  /*0580*/  USHF.L.U32 UR10, UR10, 0x1, URZ ;  /* 0x000000010a0a7899 */ /* 0x000fe400080006ff */
[----:B-1----:R-:W-:Y:S01]  /*0590*/  ULEA UR5, UR5, UR7, 0x18 ;  /* 0x0000000705057291 */ /* 0x002fe2000f8ec0ff */
[----:B------:R-:W1:Y:S11]  /*05a0*/  FENCE.VIEW.ASYNC.S ;  /* 0x00000000000073c6 */ /* 0x000e760000000000 */
[----:B-1----:R1:W3:Y:S01]  /*05b0*/  SYNCS.EXCH.64 URZ, [UR5], UR10 ;  /* 0x0000000a05ff75b2 */ /* 0x0022e20008000100 */
[----:B------:R1:W4:Y:S01]  /*05c0*/  SYNCS.EXCH.64 URZ, [UR5+0x18], UR10 ;  /* 0x0000180a05ff75b2 */ /* 0x0003220008000100 */
[----:B------:R1:W1:Y:S01]  /*05d0*/  SYNCS.EXCH.64 URZ, [UR5+0x8], UR10 ;  /* 0x0000080a05ff75b2 */ /* 0x0002620008000100 */
[----:B------:R1:W1:Y:S01]  /*05e0*/  SYNCS.EXCH.64 URZ, [UR5+0x20], UR10 ;  /* 0x0000200a05ff75b2 */ /* 0x0002620008000100 */
[----:B------:R1:W1:Y:S01]  /*05f0*/  SYNCS.EXCH.64 URZ, [UR5+0x10], UR10 ;  /* 0x0000100a05ff75b2 */ /* 0x0002620008000100 */
[----:B------:R1:W1:Y:S01]  /*0600*/  SYNCS.EXCH.64 URZ, [UR5+0x28], UR10 ;  /* 0x0000280a05ff75b2 */ /* 0x0002620008000100 */
[----:B------:R-:W-:Y:S01]  /*0610*/  NOP ;  /* 0x0000000000007918 */ /* 0x000fe20000000000 */
.L_x_9:
[----:B------:R-:W2:Y:S01]  /*0620*/  SHFL.IDX PT, R2, R162, RZ, 0x1f ;  /* 0x00001fffa2027589 */ /* 0x000ea200000e0000 */
[----:B------:R-:W-:Y:S01]  /*0630*/  NOP ;  /* 0x0000000000007918 */ /* 0x000fe20000000000 */
[----:B--2---:R-:W-:-:S13]  /*0640*/  ISETP.NE.AND P0, PT, R2, 0x1, PT ;  /* 0x000000010200780c */ /* 0x004fda0003f05270 */
[----:B------:R-:W-:Y:S05]  /*0650*/  @P0 BRA `(.L_x_10) ;  /* 0x0000000000580947 */ /* 0x000fea0003800000 */
[----:B------:R-:W2:Y:S01]  /*0660*/  S2UR UR7, SR_CgaCtaId ;  /* 0x00000000000779c3 */ /* 0x000ea20000008800 */
[----:B------:R-:W-:Y:S01]  /*0670*/  UMOV UR9, 0x400 ;  /* 0x0000040000097882 */ /* 0x000fe20000000000 */
[----:B-1----:R-:W-:Y:S01]  /*0680*/  UMOV UR5, 0x20 ;  /* 0x0000002000057882 */ /* 0x002fe20000000000 */
[----:B------:R-:W-:Y:S01]  /*0690*/  UMOV UR4, 0x80 ;  /* 0x0000008000047882 */ /* 0x000fe20000000000 */
[----:B------:R-:W-:-:S04]  /*06a0*/  UIADD3 UR10, UPT, UPT, -UR5, 0x100000, URZ ;  /* 0x00100000050a7890 */ /* 0x000fc8000fffe1ff */
[----:B------:R-:W-:Y:S02]  /*06b0*/  USHF.L.U32 UR11, UR10, 0xb, URZ ;  /* 0x0000000b0a0b7899 */ /* 0x000fe400080006ff */
[----:B------:R-:W-:Y:S02]  /*06c0*/  USHF.L.U32 UR10, UR10, 0x1, URZ ;  /* 0x000000010a0a7899 */ /* 0x000fe400080006ff */
[----:B------:R-:W-:-:S04]  /*06d0*/  UIADD3 UR4, UPT, UPT, -UR4, 0x100000, URZ ;  /* 0x0010000004047890 */ /* 0x000fc8000fffe1ff */
[----:B------:R-:W-:Y:S02]  /*06e0*/  USHF.L.U32 UR5, UR4, 0xb, URZ ;  /* 0x0000000b04057899 */ /* 0x000fe400080006ff */
[----:B------:R-:W-:Y:S01]  /*06f0*/  USHF.L.U32 UR4, UR4, 0x1, URZ ;  /* 0x0000000104047899 */ /* 0x000fe200080006ff */
[----:B------:R-:W-:Y:S01]  /*0700*/  ELECT P0, URZ, PT ;  /* 0x0000000000ff782f */ /* 0x000fe20003800000 */
[----:B--2---:R-:W-:Y:S01]  /*0710*/  ULEA UR7, UR7, UR9, 0x18 ;  /* 0x0000000907077291 */ /* 0x004fe2000f8ec0ff */
[----:B------:R-:W1:Y:S11]  /*0720*/  FENCE.VIEW.ASYNC.S ;  /* 0x00000000000073c6 */ /* 0x000e760000000000 */
[----:B-1----:R2:W1:Y:S01]  /*0730*/  SYNCS.EXCH.64 URZ, [UR7+0x30], UR10 ;  /* 0x0000300a07ff75b2 */ /* 0x0024620008000100 */
[----:B------:R2:W1:Y:S01]  /*0740*/  SYNCS.EXCH.64 URZ, [UR7+0x50], UR4 ;  /* 0x0000500407ff75b2 */ /* 0x0004620008000100 */
[----:B------:R2:W1:Y:S01]  /*0750*/  SYNCS.EXCH.64 URZ, [UR7+0x38], UR10 ;  /* 0x0000380a07ff75b2 */ /* 0x0004620008000100 */
[----:B------:R2:W1:Y:S01]  /*0760*/  SYNCS.EXCH.64 URZ, [UR7+0x58], UR4 ;  /* 0x0000580407ff75b2 */ /* 0x0004620008000100 */
[----:B------:R2:W1:Y:S01]  /*0770*/  SYNCS.EXCH.64 URZ, [UR7+0x40], UR10 ;  /* 0x0000400a07ff75b2 */ /* 0x0004620008000100 */
[----:B------:R2:W1:Y:S01]  /*0780*/  SYNCS.EXCH.64 URZ, [UR7+0x60], UR4 ;  /* 0x0000600407ff75b2 */ /* 0x0004620008000100 */
[----:B------:R2:W1:Y:S01]  /*0790*/  SYNCS.EXCH.64 URZ, [UR7+0x48], UR10 ;  /* 0x0000480a07ff75b2 */ /* 0x0004620008000100 */
[----:B------:R2:W1:Y:S02]  /*07a0*/  SYNCS.EXCH.64 URZ, [UR7+0x68], UR4 ;  /* 0x0000680407ff75b2 */ /* 0x0004640008000100 */
[----:B--2---:R-:W-:Y:S01]  /*07b0*/  NOP ;  /* 0x0000000000007918 */ /* 0x004fe20000000000 */
.L_x_10:
[----:B------:R-:W2:Y:S01]  /*07c0*/  SHFL.IDX PT, R2, R162, RZ, 0x1f ;  /* 0x00001fffa2027589 */ /* 0x000ea200000e0000 */
[----:B------:R-:W-:Y:S01]  /*07d0*/  NOP ;  /* 0x0000000000007918 */ /* 0x000fe20000000000 */
[----:B--2---:R-:W-:-:S13]  /*07e0*/  ISETP.NE.AND P0, PT, R2, 0x3, PT ;  /* 0x000000030200780c */ /* 0x004fda0003f05270 */
[----:B------:R-:W-:Y:S05]  /*07f0*/  @P0 BRA `(.L_x_11) ;  /* 0x0000000000300947 */ /* 0x000fea0003800000 */
[----:B-1----:R-:W1:Y:S01]  /*0800*/  S2UR UR5, SR_CgaCtaId ;  /* 0x00000000000579c3 */ /* 0x002e620000008800 */
        /* <DEDUP_REMOVED lines=8> */
[----:B-1----:R2:W1:Y:S01]  /*0890*/  SYNCS.EXCH.64 URZ, [UR5+0x70], UR10 ;  /* 0x0000700a05ff75b2 */ /* 0x0024620008000100 */
[----:B------:R2:W1:Y:S02]  /*08a0*/  SYNCS.EXCH.64 URZ, [UR5+0x78], UR10 ;  /* 0x0000780a05ff75b2 */ /* 0x0004640008000100 */
[----:B--2---:R-:W-:Y:S01]  /*08b0*/  NOP ;  /* 0x0000000000007918 */ /* 0x004fe20000000000 */
.L_x_11:
[----:B------:R-:W2:Y:S01]  /*08c0*/  SHFL.IDX PT, R2, R162, RZ, 0x1f ;  /* 0x00001fffa2027589 */ /* 0x000ea200000e0000 */
[----:B------:R-:W-:Y:S01]  /*08d0*/  NOP ;  /* 0x0000000000007918 */ /* 0x000fe20000000000 */
[----:B--2---:R-:W-:-:S13]  /*08e0*/  ISETP.NE.AND P0, PT, R2, 0x4, PT ;  /* 0x000000040200780c */ /* 0x004fda0003f05270 */
[----:B------:R-:W-:Y:S05]  /*08f0*/  @P0 BRA `(.L_x_12) ;  /* 0x00000000004c0947 */ /* 0x000fea0003800000 */
[----:B-1----:R-:W1:Y:S01]  /*0900*/  S2UR UR5, SR_CgaCtaId ;  /* 0x00000000000579c3 */ /* 0x002e620000008800 */
[----:B------:R-:W-:Y:S01]  /*0910*/  UMOV UR9, 0x100 ;  /* 0x0000010000097882 */ /* 0x000fe20000000000 */
[----:B------:R-:W-:Y:S01]  /*0920*/  UMOV UR7, 0x400 ;  /* 0x0000040000077882 */ /* 0x000fe20000000000 */
[----:B------:R-:W-:Y:S01]  /*0930*/  USEL UR9, UR9, 0xe0, UP2 ;  /* 0x000000e009097887 */ /* 0x000fe20009000000 */
[----:B------:R-:W-:Y:S01]  /*0940*/  UMOV UR4, 0x1 ;  /* 0x0000000100047882 */ /* 0x000fe20000000000 */
[----:B------:R-:W-:Y:S01]  /*0950*/  ELECT P0, URZ, PT ;  /* 0x0000000000ff782f */ /* 0x000fe20003800000 */
[----:B------:R-:W-:-:S04]  /*0960*/  UIADD3 UR10, UPT, UPT, -UR4, 0x100000, URZ ;  /* 0x00100000040a7890 */ /* 0x000fc8000fffe1ff */
[----:B------:R-:W-:Y:S02]  /*0970*/  USHF.L.U32 UR11, UR10, 0xb, URZ ;  /* 0x0000000b0a0b7899 */ /* 0x000fe400080006ff */
[----:B------:R-:W-:Y:S02]  /*0980*/  USHF.L.U32 UR10, UR10, 0x1, URZ ;  /* 0x000000010a0a7899 */ /* 0x000fe400080006ff */
[----:B------:R-:W-:-:S04]  /*0990*/  UIADD3 UR12, UPT, UPT, -UR9, 0x100000, URZ ;  /* 0x00100000090c7890 */ /* 0x000fc8000fffe1ff */
[----:B------:R-:W-:Y:S02]  /*09a0*/  USHF.L.U32 UR13, UR12, 0xb, URZ ;  /* 0x0000000b0c0d7899 */ /* 0x000fe400080006ff */
[----:B------:R-:W-:Y:S02]  /*09b0*/  USHF.L.U32 UR12, UR12, 0x1, URZ ;  /* 0x000000010c0c7899 */ /* 0x000fe400080006ff */
[----:B-1----:R-:W-:Y:S01]  /*09c0*/  ULEA UR5, UR5, UR7, 0x18 ;  /* 0x0000000705057291 */ /* 0x002fe2000f8ec0ff */
[----:B------:R-:W1:Y:S11]  /*09d0*/  FENCE.VIEW.ASYNC.S ;  /* 0x00000000000073c6 */ /* 0x000e760000000000 */
[----:B-1----:R2:W1:Y:S01]  /*09e0*/  SYNCS.EXCH.64 URZ, [UR5+0x80], UR10 ;  /* 0x0000800a05ff75b2 */ /* 0x0024620008000100 */
[----:B------:R2:W1:Y:S01]  /*09f0*/  SYNCS.EXCH.64 URZ, [UR5+0x90], UR12 ;  /* 0x0000900c05ff75b2 */ /* 0x0004620008000100 */
[----:B------:R2:W1:Y:S01]  /*0a00*/  SYNCS.EXCH.64 URZ, [UR5+0x88], UR10 ;  /* 0x0000880a05ff75b2 */ /* 0x0004620008000100 */
[----:B------:R2:W1:Y:S02]  /*0a10*/  SYNCS.EXCH.64 URZ, [UR5+0x98], UR12 ;  /* 0x0000980c05ff75b2 */ /* 0x0004640008000100 */
[----:B--2---:R-:W-:Y:S01]  /*0a20*/  NOP ;  /* 0x0000000000007918 */ /* 0x004fe20000000000 */
.L_x_12:
        /* <DEDUP_REMOVED lines=20> */
[----:B------:R2:W1:Y:S02]  /*0b70*/  SYNCS.EXCH.64 URZ, [UR7+0xb8], UR4 ;  /* 0x0000b80407ff75b2 */ /* 0x0004640008000100 */
[----:B--2---:R-:W-:Y:S01]  /*0b80*/  NOP ;  /* 0x0000000000007918 */ /* 0x004fe20000000000 */
.L_x_13:
        /* <DEDUP_REMOVED lines=18> */
.L_x_14:
[----:B-1----:R-:W1:Y:S01]  /*0cb0*/  S2UR UR5, SR_CTAID.X ;  /* 0x00000000000579c3 */ /* 0x002e620000002500 */
[----:B------:R-:W-:-:S05]  /*0cc0*/  CS2R.32 R156, SR_CgaSize ;  /* 0x00000000009c7805 */ /* 0x000fca0000008a00 */
[----:B------:R-:W-:-:S05]  /*0cd0*/  IMAD R156, R156, -0xa0, RZ ;  /* 0xffffff609c9c7824 */ /* 0x000fca00078e02ff */
[----:B------:R-:W-:-:S14]  /*0ce0*/  R2UR UR9, R156 ;  /* 0x000000009c0972ca */ /* 0x000fdc00000e0000 */
[----:B------:R-:W2:Y:S01]  /*0cf0*/  LDCU UR9, c[0x0][UR9+0x2b0] ;  /* 0x00005600090977ac */ /* 0x000ea20008000800 */
[----:B------:R-:W-:Y:S01]  /*0d00*/  NOP ;  /* 0x0000000000007918 */ /* 0x000fe20000000000 */
[----:B------:R-:W-:-:S05]  /*0d10*/  CS2R.32 R156, SR_CgaSize ;  /* 0x00000000009c7805 */ /* 0x000fca0000008a00 */
[----:B------:R-:W-:-:S05]  /*0d20*/  IMAD R156, R156, -0xa0, RZ ;  /* 0xffffff609c9c7824 */ /* 0x000fca00078e02ff */
[----:B------:R-:W-:-:S14]  /*0d30*/  R2UR UR7, R156 ;  /* 0x000000009c0772ca */ /* 0x000fdc00000e0000 */
[----:B------:R-:W3:Y:S01]  /*0d40*/  LDCU UR7, c[0x0][UR7+0x2b4] ;  /* 0x00005680070777ac */ /* 0x000ee20008000800 */
[----:B------:R-:W4:Y:S08]  /*0d50*/  S2UR UR4, SR_CTAID.Y ;  /* 0x00000000000479c3 */ /* 0x000f300000002600 */
[----:B------:R-:W3:Y:S01]  /*0d60*/  LDC R9, c[0x0][0xb24] ;  /* 0x0002c900ff097b82 */ /* 0x000ee20000000800 */
[----:B-1----:R-:W-:-:S02]  /*0d70*/  I2FP.F32.U32 R4, UR5 ;  /* 0x0000000500047c45 */ /* 0x002fc40008201000 */
[----:B------:R-:W-:-:S05]  /*0d80*/  CS2R.32 R5, SR_CgaSize ;  /* 0x0000000000057805 */ /* 0x000fca0000008a00 */
[----:B------:R-:W-:-:S06]  /*0d90*/  IMAD R5, R5, -0xa0, RZ ;  /* 0xffffff6005057824 */ /* 0x000fcc00078e02ff */
[----:B------:R-:W1:Y:S01]  /*0da0*/  LDC R5, c[0x0][R5+0x2a0] ;  /* 0x0000a80005057b82 */ /* 0x000e620000000800 */
[----:B------:R-:W-:Y:S01]  /*0db0*/  MOV R21, UR5 ;  /* 0x0000000500157c02 */ /* 0x000fe20008000f00 */
[----:B--2---:R-:W-:Y:S01]  /*0dc0*/  FMUL R4, R4, UR9 ;  /* 0x0000000904047c20 */ /* 0x004fe20008400000 */
[----:B----4-:R-:W-:Y:S02]  /*0dd0*/  I2FP.F32.U32 R2, UR4 ;  /* 0x0000000400027c45 */ /* 0x010fe40008201000 */
[----:B------:R-:W-:-:S05]  /*0de0*/  CS2R.32 R3, SR_CgaSize ;  /* 0x0000000000037805 */ /* 0x000fca0000008a00 */
[----:B------:R-:W-:-:S06]  /*0df0*/  IMAD R3, R3, -0xa0, RZ ;  /* 0xffffff6003037824 */ /* 0x000fcc00078e02ff */
[----:B------:R-:W2:Y:S01]  /*0e00*/  LDC R3, c[0x0][R3+0x2a4] ;  /* 0x0000a90003037b82 */ /* 0x000ea20000000800 */
[----:B------:R-:W4:Y:S01]  /*0e10*/  F2I.U32.TRUNC.NTZ R156, R4 ;  /* 0x00000004009c7305 */ /* 0x000f22000020f000 */
[----:B------:R-:W-:Y:S01]  /*0e20*/  MOV R20, UR4 ;  /* 0x0000000400147c02 */ /* 0x000fe20008000f00 */
[----:B---3--:R-:W-:-:S05]  /*0e30*/  FMUL R2, R2, UR7 ;  /* 0x0000000702027c20 */ /* 0x008fca0008400000 */
[----:B------:R-:W-:Y:S01]  /*0e40*/  BAR.SYNC.DEFER_BLOCKING 0x0 ;  /* 0x0000000000007b1d */ /* 0x000fe20000010000 */
[----:B------:R-:W-:-:S05]  /*0e50*/  ISETP.GE.AND P0, PT, R9, 0x1, PT ;  /* 0x000000010900780c */ /* 0x000fca0003f06270 */
[----:B------:R-:W3:Y:S02]  /*0e60*/  F2I.U32.TRUNC.NTZ R154, R2 ;  /* 0x00000002009a7305 */ /* 0x000ee4000020f000 */
[----:B------:R-:W2:Y:S01]  /*0e70*/  S2UR UR36, SR_CTAID.Z ;  /* 0x00000000002479c3 */ /* 0x000ea20000002700 */
[----:B----4-:R-:W-:-:S05]  /*0e80*/  IADD3 R156, PT, PT, -R156, RZ, RZ ;  /* 0x000000ff9c9c7210 */ /* 0x010fca0007ffe1ff */
[----:B-1----:R-:W-:Y:S01]  /*0e90*/  IMAD R156, R5, R156, UR5 ;  /* 0x00000005059c7e24 */ /* 0x002fe2000f8e029c */
[----:B---3--:R-:W-:-:S05]  /*0ea0*/  IADD3 R154, PT, PT, -R154, RZ, RZ ;  /* 0x000000ff9a9a7210 */ /* 0x008fca0007ffe1ff */
[----:B--2---:R-:W-:Y:S01]  /*0eb0*/  IMAD R154, R3, R154, UR4 ;  /* 0x00000004039a7e24 */ /* 0x004fe2000f8e029a */
[----:B------:R-:W-:Y:S06]  /*0ec0*/  @!P0 BRA `(.L_x_15) ;  /* 0x0000000000b88947 */ /* 0x000fec0003800000 */
[----:B------:R-:W1:Y:S01]  /*0ed0*/  LDC.64 R4, c[0x0][0xb18] ;  /* 0x0002c600ff047b82 */ /* 0x000e620000000a00 */
[----:B------:R-:W-:-:S07]  /*0ee0*/  ISETP.NE.AND P0, PT, R9, 0x1, PT ;  /* 0x000000010900780c */ /* 0x000fce0003f05270 */
[----:B------:R-:W2:Y:S08]  /*0ef0*/  LDC R10, c[0x0][0xb0c] ;  /* 0x0002c300ff0a7b82 */ /* 0x000eb00000000800 */
[----:B------:R-:W3:Y:S08]  /*0f00*/  LDC R11, c[0x0][0x370] ;  /* 0x0000dc00ff0b7b82 */ /* 0x000ef00000000800 */
[----:B------:R-:W4:Y:S01]  /*0f10*/  LDC R12, c[0x0][0x374] ;  /* 0x0000dd00ff0c7b82 */ /* 0x000f220000000800 */
[----:B-1----:R-:W-:-:S07]  /*0f20*/  ISETP.NE.AND P1, PT, R4, 0x1, PT ;  /* 0x000000010400780c */ /* 0x002fce0003f25270 */
[----:B------:R-:W3:Y:S01]  /*0f30*/  LDC.64 R6, c[0x0][0xb10] ;  /* 0x0002c400ff067b82 */ /* 0x000ee20000000a00 */
[----:B--2---:R-:W-:-:S07]  /*0f40*/  ISETP.NE.AND P2, PT, R10, 0x1, PT ;  /* 0x000000010a00780c */ /* 0x004fce0003f45270 */
[----:B------:R-:W1:Y:S08]  /*0f50*/  LDC R8, c[0x0][0xb20] ;  /* 0x0002c800ff087b82 */ /* 0x000e700000000800 */
[----:B------:R-:W2:Y:S01]  /*0f60*/  LDC.64 R2, c[0x0][0xb28] ;  /* 0x0002ca00ff027b82 */ /* 0x000ea20000000a00 */
[----:B----4-:R-:W-:-:S04]  /*0f70*/  IMAD.HI.U32 R13, R12, R5, RZ ;  /* 0x000000050c0d7227 */ /* 0x010fc800078e00ff */
[----:B------:R-:W-:-:S04]  /*0f80*/  IMAD.HI.U32 R5, R20, R5, RZ ;  /* 0x0000000514057227 */ /* 0x000fc800078e00ff */
[----:B---3--:R-:W-:-:S04]  /*0f90*/  IMAD.HI.U32 R14, R11, R6, RZ ;  /* 0x000000060b0e7227 */ /* 0x008fc800078e00ff */
[C---:B------:R-:W-:Y:S01]  /*0fa0*/  IMAD.HI.U32 R16, R21.reuse, R6, RZ ;  /* 0x0000000615107227 */ /* 0x040fe200078e00ff */
[-C--:B------:R-:W-:Y:S02]  /*0fb0*/  @P2 SHF.R.U32.HI R11, RZ, R7.reuse, R14 ;  /* 0x00000007ff0b2219 */ /* 0x080fe4000001160e */
[-C--:B-1----:R-:W-:Y:S02]  /*0fc0*/  @P1 SHF.R.U32.HI R12, RZ, R8.reuse, R13 ;  /* 0x00000008ff0c1219 */ /* 0x082fe4000001160d */
[----:B------:R-:W-:Y:S02]  /*0fd0*/  SHF.R.U32.HI R5, RZ, R8, R5 ;  /* 0x00000008ff057219 */ /* 0x000fe40000011605 */
[----:B------:R-:W-:Y:S02]  /*0fe0*/  SHF.R.U32.HI R16, RZ, R7, R16 ;  /* 0x00000007ff107219 */ /* 0x000fe40000011610 */
[----:B------:R-:W-:Y:S01]  /*0ff0*/  SEL R5, R20, R5, !P1 ;  /* 0x0000000514057207 */ /* 0x000fe20004800000 */
[----:B--2---:R-:W-:Y:S01]  /*1000*/  IMAD.HI.U32 R14, R12, R2, RZ ;  /* 0x000000020c0e7227 */ /* 0x004fe200078e00ff */
[----:B------:R-:W-:-:S02]  /*1010*/  SEL R7, R21, R16, !P2 ;  /* 0x0000001015077207 */ /* 0x000fc40005000000 */
[----:B------:R-:W-:Y:S01]  /*1020*/  IADD3 R13, PT, PT, -R5, RZ, RZ ;  /* 0x000000ff050d7210 */ /* 0x000fe20007ffe1ff */
[----:B------:R-:W-:Y:S01]  /*1030*/  IMAD.HI.U32 R6, R11, R2, RZ ;  /* 0x000000020b067227 */ /* 0x000fe200078e00ff */
[----:B------:R-:W-:-:S03]  /*1040*/  @P0 SHF.R.U32.HI R12, RZ, R3, R14 ;  /* 0x00000003ff0c0219 */ /* 0x000fc6000001160e */
[----:B------:R-:W-:Y:S01]  /*1050*/  IMAD R13, R4, R13, R20 ;  /* 0x0000000d040d7224 */ /* 0x000fe200078e0214 */
[----:B------:R-:W-:Y:S01]  /*1060*/  @P0 SHF.R.U32.HI R11, RZ, R3, R6 ;  /* 0x00000003ff0b0219 */ /* 0x000fe20000011606 */
[----:B------:R-:W-:-:S04]  /*1070*/  IMAD R12, R12, R9, RZ ;  /* 0x000000090c0c7224 */ /* 0x000fc800078e02ff */
[----:B------:R-:W-:Y:S01]  /*1080*/  IMAD R6, R11, R9, RZ ;  /* 0x000000090b067224 */ /* 0x000fe200078e02ff */
[----:B------:R-:W-:-:S04]  /*1090*/  ISETP.GE.AND P1, PT, R5, R12, PT ;  /* 0x0000000c0500720c */ /* 0x000fc80003f26270 */
[----:B------:R-:W-:Y:S01]  /*10a0*/  ISETP.GE.OR P1, PT, R7, R6, P1 ;  /* 0x000000060700720c */ /* 0x000fe20000f26670 */
[----:B------:R-:W-:-:S05]  /*10b0*/  IMAD.HI.U32 R6, R5, R2, RZ ;  /* 0x0000000205067227 */ /* 0x000fca00078e00ff */
[----:B------:R-:W-:-:S04]  /*10c0*/  SHF.R.U32.HI R6, RZ, R3, R6 ;  /* 0x00000003ff067219 */ /* 0x000fc80000011606 */
[----:B------:R-:W-:-:S03]  /*10d0*/  SEL R6, R5, R6, !P0 ;  /* 0x0000000605067207 */ /* 0x000fc60004000000 */
[----:B------:R-:W-:Y:S01]  /*10e0*/  @!P1 IMAD.HI.U32 R8, R7, R2, RZ ;  /* 0x0000000207089227 */ /* 0x000fe200078e00ff */
[----:B------:R-:W-:-:S04]  /*10f0*/  IADD3 R2, PT, PT, -R6, RZ, RZ ;  /* 0x000000ff06027210 */ /* 0x000fc80007ffe1ff */
[----:B------:R-:W-:Y:S01]  /*1100*/  @!P1 SHF.R.U32.HI R8, RZ, R3, R8 ;  /* 0x00000003ff089219 */ /* 0x000fe20000011608 */
[----:B------:R-:W-:-:S03]  /*1110*/  IMAD R2, R9, R2, R5 ;  /* 0x0000000209027224 */ /* 0x000fc600078e0205 */
[----:B------:R-:W-:-:S05]  /*1120*/  @!P1 SEL R3, R7, R8, !P0 ;  /* 0x0000000807039207 */ /* 0x000fca0004000000 */
[--C-:B------:R-:W-:Y:S02]  /*1130*/  @!P1 IMAD.IADD R6, R6, 0x1, -R3.reuse ;  /* 0x0000000106069824 */ /* 0x100fe400078e0a03 */
[----:B------:R-:W-:Y:S01]  /*1140*/  @!P1 IMAD R3, R2, R11, R3 ;  /* 0x0000000b02039224 */ /* 0x000fe200078e0203 */
[----:B------:R-:W-:Y:S01]  /*1150*/  IADD3 R2, PT, PT, -R7, RZ, RZ ;  /* 0x000000ff07027210 */ /* 0x000fe20007ffe1ff */
[----:B------:R-:W-:Y:S02]  /*1160*/  @!P1 IMAD R5, R6, R9, R7 ;  /* 0x0000000906059224 */ /* 0x000fe400078e0207 */
[----:B------:R-:W-:Y:S02]  /*1170*/  @!P1 IMAD.MOV.U32 R7, RZ, RZ, R3 ;  /* 0x000000ffff079224 */ /* 0x000fe400078e0003 */
[----:B------:R-:W-:Y:S02]  /*1180*/  IMAD R2, R10, R2, R21 ;  /* 0x000000020a027224 */ /* 0x000fe400078e0215 */
[----:B------:R-:W-:-:S02]  /*1190*/  IMAD R20, R5, R4, R13 ;  /* 0x0000000405147224 */ /* 0x000fc400078e020d */
[----:B------:R-:W-:Y:S02]  /*11a0*/  IMAD R21, R7, R10, R2 ;  /* 0x0000000a07157224 */ /* 0x000fe400078e0202 */
.L_x_15:
[----:B------:R-:W1:Y:S01]  /*11b0*/  LDCU UR4, c[0x0][0xb30] ;  /* 0x00016600ff0477ac */ /* 0x000e620008000800 */
[----:B------:R-:W2:Y:S08]  /*11c0*/  S2UR UR37, SR_CgaCtaId ;  /* 0x00000000002579c3 */ /* 0x000eb00000008800 */
[----:B------:R-:W3:Y:S01]  /*11d0*/  LDC R72, c[0x0][0xb24] ;  /* 0x0002c900ff487b82 */ /* 0x000ee20000000800 */
[----:B-1----:R-:W-:-:S09]  /*11e0*/  UISETP.NE.AND UP1, UPT, UR4, 0x1, UPT ;  /* 0x000000010400788c */ /* 0x002fd2000bf25270 */
[----:B--2---:R-:W-:Y:S05]  /*11f0*/  BRA.U UP1, `(.L_x_16) ;  /* 0x0000000101407547 */ /* 0x004fea000b800000 */
[----:B------:R-:W1:Y:S08]  /*1200*/  LDC.64 R4, c[0x0][0xb10] ;  /* 0x0002c400ff047b82 */ /* 0x000e700000000a00 */
[----:B------:R-:W2:Y:S08]  /*1210*/  LDC.64 R2, c[0x0][0xb18] ;  /* 0x0002c600ff027b82 */ /* 0x000eb00000000a00 */
[----:B------:R-:W4:Y:S08]  /*1220*/  LDC R6, c[0x0][0xb20] ;  /* 0x0002c800ff067b82 */ /* 0x000f300000000800 */
[----:B------:R-:W3:Y:S01]  /*1230*/  LDC R8, c[0x0][0xb0c] ;  /* 0x0002c300ff087b82 */ /* 0x000ee20000000800 */
[----:B-1----:R-:W-:-:S05]  /*1240*/  IMAD.HI.U32 R4, R21, R4, RZ ;  /* 0x0000000415047227 */ /* 0x002fca00078e00ff */
[----:B------:R-:W-:Y:S01]  /*1250*/  SHF.R.U32.HI R4, RZ, R5, R4 ;  /* 0x00000005ff047219 */ /* 0x000fe20000011604 */
[----:B--2---:R-:W-:Y:S01]  /*1260*/  IMAD.HI.U32 R3, R20, R3, RZ ;  /* 0x0000000314037227 */ /* 0x004fe200078e00ff */
[----:B------:R-:W-:-:S04]  /*1270*/  ISETP.NE.AND P0, PT, R2, 0x1, PT ;  /* 0x000000010200780c */ /* 0x000fc80003f05270 */
[----:B----4-:R-:W-:-:S04]  /*1280*/  SHF.R.U32.HI R3, RZ, R6, R3 ;  /* 0x00000006ff037219 */ /* 0x010fc80000011603 */
[----:B------:R-:W-:Y:S02]  /*1290*/  SEL R3, R20, R3, !P0 ;  /* 0x0000000314037207 */ /* 0x000fe40004000000 */
[----:B---3--:R-:W-:-:S04]  /*12a0*/  ISETP.NE.AND P1, PT, R8, 0x1, PT ;  /* 0x000000010800780c */ /* 0x008fc80003f25270 */
[----:B------:R-:W-:-:S05]  /*12b0*/  SEL R4, R21, R4, !P1 ;  /* 0x0000000415047207 */ /* 0x000fca0004800000 */
[----:B------:R-:W-:Y:S02]  /*12c0*/  IMAD.IADD R5, R3, 0x1, -R4 ;  /* 0x0000000103057824 */ /* 0x000fe400078e0a04 */
[----:B------:R-:W-:Y:S02]  /*12d0*/  IMAD.IADD R3, R4, 0x1, -R3 ;  /* 0x0000000104037824 */ /* 0x000fe400078e0a03 */
[----:B------:R-:W-:Y:S02]  /*12e0*/  IMAD R21, R5, R8, R21 ;  /* 0x0000000805157224 */ /* 0x000fe400078e0215 */
[----:B------:R-:W-:-:S07]  /*12f0*/  IMAD R20, R3, R2, R20 ;  /* 0x0000000203147224 */ /* 0x000fce00078e0214 */
.L_x_16:
[----:B------:R-:W-:Y:S01]  /*1300*/  BAR.SYNC.DEFER_BLOCKING 0x0 ;  /* 0x0000000000007b1d */ /* 0x000fe20000010000 */
[----:B------:R-:W-:Y:S01]  /*1310*/  UISETP.NE.AND UP1, UPT, UR8, 0x2, UPT ;  /* 0x000000020800788c */ /* 0x000fe2000bf25270 */
[----:B------:R-:W-:Y:S02]  /*1320*/  ISETP.NE.OR P5, PT, R0, 0x2, !P5 ;  /* 0x000000020000780c */ /* 0x000fe40006fa5670 */
[----:B------:R-:W-:-:S06]  /*1330*/  LOP3.LUT R2, R170, 0x1f, RZ, 0xc0, !PT ;  /* 0x0000001faa027812 */ /* 0x000fcc00078ec0ff */
[----:B------:R-:W-:Y:S05]  /*1340*/  BRA.U UP1, `(.L_x_17) ;  /* 0x00000011013c7547 */ /* 0x000fea000b800000 */
[----:B------:R-:W1:Y:S01]  /*1350*/  LDCU UR13, c[0x0][0x38c] ;  /* 0x00007180ff0d77ac */ /* 0x000e620008000800 */
[----:B------:R-:W2:Y:S01]  /*1360*/  LDC R9, c[0x0][0x370] ;  /* 0x0000dc00ff097b82 */ /* 0x000ea20000000800 */
[----:B------:R-:W-:Y:S01]  /*1370*/  PLOP3.LUT P1, PT, PT, PT, UP2, 0x80, 0x8 ;  /* 0x000000000008781c */ /* 0x000fe20003f2f028 */
[----:B------:R-:W-:Y:S01]  /*1380*/  HFMA2 R12, -RZ, RZ, 0, 0 ;  /* 0x00000000ff0c7431 */ /* 0x000fe200000001ff */
[----:B------:R-:W-:Y:S01]  /*1390*/  ISETP.EQ.OR P4, PT, R2, RZ, P5 ;  /* 0x000000ff0200720c */ /* 0x000fe20002f82670 */
[----:B------:R-:W-:Y:S01]  /*13a0*/  IMAD.MOV.U32 R15, RZ, RZ, 0x1 ;  /* 0x00000001ff0f7424 */ /* 0x000fe200078e00ff */
[----:B------:R-:W-:Y:S01]  /*13b0*/  PLOP3.LUT P1, PT, P1, PT, PT, 0x8, 0x80 ;  /* 0x000000000080781c */ /* 0x000fe20000f2e170 */
[----:B------:R-:W-:Y:S01]  /*13c0*/  IMAD.MOV.U32 R14, RZ, RZ, RZ ;  /* 0x000000ffff0e7224 */ /* 0x000fe200078e00ff */
[----:B------:R-:W-:Y:S01]  /*13d0*/  MOV R8, 0x1 ;  /* 0x0000000100087802 */ /* 0x000fe20000000f00 */
[----:B------:R-:W4:Y:S01]  /*13e0*/  LDC R0, c[0x0][0x374] ;  /* 0x0000dd00ff007b82 */ /* 0x000f220000000800 */
[----:B------:R-:W-:Y:S01]  /*13f0*/  IMAD.MOV.U32 R10, RZ, RZ, RZ ;  /* 0x000000ffff0a7224 */ /* 0x000fe200078e00ff */
[----:B------:R-:W2:Y:S01]  /*1400*/  LDCU.64 UR22, c[0x0][0x348] ;  /* 0x00006900ff1677ac */ /* 0x000ea20008000a00 */
[----:B------:R-:W-:Y:S01]  /*1410*/  UMOV UR6, URZ ;  /* 0x000000ff00067c82 */ /* 0x000fe20008000000 */
[----:B-1----:R-:W-:-:S04]  /*1420*/  UIADD3 UR5, UPT, UPT, UR13, 0x3f, URZ ;  /* 0x0000003f0d057890 */ /* 0x002fc8000fffe0ff */
[----:B------:R-:W-:-:S04]  /*1430*/  USHF.R.S32.HI UR4, URZ, 0x1f, UR5 ;  /* 0x0000001fff047899 */ /* 0x000fc80008011405 */
[----:B------:R-:W-:-:S04]  /*1440*/  ULEA.HI UR4, UR4, UR5, URZ, 0x6 ;  /* 0x0000000504047291 */ /* 0x000fc8000f8f30ff */
[----:B------:R-:W-:Y:S02]  /*1450*/  USHF.R.S32.HI UR15, URZ, 0x6, UR4 ;  /* 0x00000006ff0f7899 */ /* 0x000fe40008011404 */
[----:B------:R-:W-:Y:S02]  /*1460*/  UIADD3 UR4, UPT, UPT, UR13, -0x1, URZ ;  /* 0xffffffff0d047890 */ /* 0x000fe4000fffe0ff */
[----:B------:R-:W-:Y:S02]  /*1470*/  UISETP.LT.U32.AND UP0, UPT, UR15, 0x3, UPT ;  /* 0x000000030f00788c */ /* 0x000fe4000bf01070 */
[----:B------:R-:W-:Y:S02]  /*1480*/  UISETP.GE.U32.AND UP1, UPT, UR4, -0x7f, UPT ;  /* 0xffffff810400788c */ /* 0x000fe4000bf26070 */
[----:B------:R-:W-:Y:S02]  /*1490*/  USEL UR14, UR15, 0x3, UP0 ;  /* 0x000000030f0e7887 */ /* 0x000fe40008000000 */
[----:B------:R-:W-:-:S02]  /*14a0*/  UIADD3 UR13, UPT, UPT, UR13, 0x7e, URZ ;  /* 0x0000007e0d0d7890 */ /* 0x000fc4000fffe0ff */
[----:B------:R-:W-:Y:S02]  /*14b0*/  UIADD3 UR5, UPT, UPT, UR14, -0x1, URZ ;  /* 0xffffffff0e057890 */ /* 0x000fe4000fffe0ff */
[----:B------:R-:W-:-:S03]  /*14c0*/  UIADD3 UR7, UPT, UPT, UR15, -UR14, URZ ;  /* 0x8000000e0f077290 */ /* 0x000fc6000fffe0ff */
[----:B------:R-:W-:-:S04]  /*14d0*/  @UP1 UIADD3 UR5, UPT, UPT, UR14, URZ, URZ ;  /* 0x000000ff0e051290 */ /* 0x000fc8000fffe0ff */
[----:B--2---:R-:W-:-:S12]  /*14e0*/  UIADD3 UR5, UPT, UPT, UR5, 0x1, URZ ;  /* 0x0000000105057890 */ /* 0x004fd8000fffe0ff */
.L_x_35:
[----:B------:R-:W-:Y:S01]  /*14f0*/  UISETP.NE.AND UP0, UPT, UR37, URZ, UPT ;  /* 0x000000ff2500728c */ /* 0x000fe2000bf05270 */
[----:B------:R-:W1:Y:S08]  /*1500*/  S2UR UR37, SR_CgaCtaId ;  /* 0x00000000002579c3 */ /* 0x000e700000008800 */
[----:B------:R-:W-:Y:S05]  /*1510*/  BRA.U UP0, `(.L_x_18) ;  /* 0x0000000100347547 */ /* 0x000fea000b800000 */
[----:B------:R-:W2:Y:S01]  /*1520*/  S2R R2, SR_CgaCtaId ;  /* 0x0000000000027919 */ /* 0x000ea20000008800 */
[----:B------:R-:W-:-:S04]  /*1530*/  MOV R3, 0x400 ;  /* 0x0000040000037802 */ /* 0x000fc80000000f00 */
[----:B--2---:R-:W-:Y:S02]  /*1540*/  LEA R3, R2, R3, 0x18 ;  /* 0x0000000302037211 */ /* 0x004fe400078ec0ff */
[----:B------:R-:W-:-:S03]  /*1550*/  SHF.L.U32 R2, R8, 0x1f, RZ ;  /* 0x0000001f08027819 */ /* 0x000fc600000006ff */
[----:B------:R-:W-:-:S04]  /*1560*/  IMAD R3, R10, 0x8, R3 ;  /* 0x000000080a037824 */ /* 0x000fc800078e0203 */
[----:B------:R-:W2:Y:S02]  /*1570*/  SYNCS.PHASECHK.TRANS64.TRYWAIT P0, [R3+URZ+0xd0], R2 ;  /* 0x0000d002030075a7 */ /* 0x000ea400080011ff */
[----:B--2---:R-:W-:Y:S05]  /*1580*/  @!P0 BRA `(.L_x_19) ;  /* 0x00000094008c8947 */ /* 0x004fea0003800000 */
.L_x_128:
[----:B------:R-:W-:Y:S01]  /*1590*/  VIADD R10, R10, 0x1 ;  /* 0x000000010a0a7836 */ /* 0x000fe20000000000 */
[----:B------:R2:W-:Y:S04]  /*15a0*/  SYNCS.ARRIVE.TRANS64.A1T0 RZ, [R3+URZ+0xc0], RZ ;  /* 0x0000c0ff03ff79a7 */ /* 0x0005e800081000ff */
[----:B------:R-:W-:-:S04]  /*15b0*/  ISETP.NE.AND P0, PT, R10, 0x2, PT ;  /* 0x000000020a00780c */ /* 0x000fc80003f05270 */
[----:B------:R-:W-:Y:S02]  /*15c0*/  SEL R10, R10, RZ, P0 ;  /* 0x000000ff0a0a7207 */ /* 0x000fe40000000000 */
[----:B--2---:R-:W-:-:S04]  /*15d0*/  SEL R3, RZ, 0x1, P0 ;  /* 0x00000001ff037807 */ /* 0x004fc80000000000 */
[----:B------:R-:W-:-:S07]  /*15e0*/  LOP3.LUT R8, R8, R3, RZ, 0x3c, !PT ;  /* 0x0000000308087212 */ /* 0x000fce00078e3cff */
.L_x_18:
[----:B------:R-:W-:Y:S01]  /*15f0*/  UMOV UR4, 0x400 ;  /* 0x0000040000047882 */ /* 0x000fe20000000000 */
[----:B------:R-:W-:Y:S01]  /*1600*/  SHF.L.U32 R2, R15, 0x1f, RZ ;  /* 0x0000001f0f027819 */ /* 0x000fe200000006ff */
[----:B-1----:R-:W-:Y:S01]  /*1610*/  ULEA UR4, UR37, UR4, 0x18 ;  /* 0x0000000425047291 */ /* 0x002fe2000f8ec0ff */
[----:B------:R-:W-:Y:S01]  /*1620*/  R2UR UR35, R21 ;  /* 0x00000000152372ca */ /* 0x000fe200000e0000 */
[----:B------:R-:W-:Y:S01]  /*1630*/  UISETP.GE.U32.AND UP0, UPT, UR13, 0x7f, UPT ;  /* 0x0000007f0d00788c */ /* 0x000fe2000bf06070 */
[----:B------:R-:W-:Y:S01]  /*1640*/  R2UR UR11, R20 ;  /* 0x00000000140b72ca */ /* 0x000fe200000e0000 */
[----:B------:R-:W-:Y:S01]  /*1650*/  ULEA UR8, UR6, UR4, 0x3 ;  /* 0x0000000406087291 */ /* 0x000fe2000f8e18ff */
[----:B------:R-:W-:-:S08]  /*1660*/  UMOV UR24, URZ ;  /* 0x000000ff00187c82 */ /* 0x000fd00008000000 */
[----:B------:R1:W2:Y:S01]  /*1670*/  SYNCS.PHASECHK.TRANS64.TRYWAIT P0, [UR8+0x18], R2 ;  /* 0x00001802ff0075a7 */ /* 0x0002a20008001108 */
[----:B------:R-:W-:Y:S02]  /*1680*/  USHF.L.U32 UR35, UR35, 0x7, URZ ;  /* 0x0000000723237899 */ /* 0x000fe400080006ff */
[----:B------:R-:W-:Y:S01]  /*1690*/  USHF.L.U32 UR11, UR11, 0x8, URZ ;  /* 0x000000080b0b7899 */ /* 0x000fe200080006ff */
[----:B------:R-:W-:Y:S11]  /*16a0*/  BRA.U !UP0, `(.L_x_20) ;  /* 0x0000000108a87547 */ /* 0x000ff6000b800000 */
[----:B------:R-:W-:Y:S01]  /*16b0*/  UMOV UR16, URZ ;  /* 0x000000ff00107c82 */ /* 0x000fe20008000000 */
[----:B------:R-:W-:-:S05]  /*16c0*/  UMOV UR17, UR6 ;  /* 0x0000000600117c82 */ /* 0x000fca0008000000 */
.L_x_25:
[----:B-1----:R-:W-:Y:S01]  /*16d0*/  ULEA UR33, UR17, UR4, 0x3 ;  /* 0x0000000411217291 */ /* 0x002fe2000f8e18ff */
[----:B--2---:R-:W-:Y:S01]  /*16e0*/  @!P5 MOV R3, 0xc000 ;  /* 0x0000c0000003d802 */ /* 0x004fe20000000f00 */
[----:B--2---:R-:W-:Y:S10]  /*16f0*/  @P0 BRA `(.L_x_21) ;  /* 0x00000000000c0947 */ /* 0x004ff40003800000 */
[----:B------:R-:W-:-:S04]  /*1700*/  SHF.L.U32 R5, R15, 0x1f, RZ ;  /* 0x0000001f0f057819 */ /* 0x000fc800000006ff */
[----:B------:R-:W2:Y:S02]  /*1710*/  SYNCS.PHASECHK.TRANS64.TRYWAIT P0, [UR33+0x18], R5 ;  /* 0x00001805ff0075a7 */ /* 0x000ea40008001121 */
[----:B--2---:R-:W-:Y:S05]  /*1720*/  @!P0 BRA `(.L_x_22) ;  /* 0x0000009400388947 */ /* 0x004fea0003800000 */
.L_x_21:
[----:B------:R2:W-:Y:S01]  /*1730*/  @!P5 SYNCS.ARRIVE.TRANS64 RZ, [UR33], R3 ;  /* 0x00000003ffffd9a7 */ /* 0x0005e20008000021 */
[----:B------:R-:W-:Y:S04]  /*1740*/  BSSY.RECONVERGENT B0, `(.L_x_23) ;  /* 0x0000003000007945 */ /* 0x000fe80003800200 */
[----:B------:R-:W-:Y:S05]  /*1750*/  @P4 BRA `(.L_x_24) ;  /* 0x0000000000044947 */ /* 0x000fea0003800000 */
[----:B------:R-:W-:Y:S05]  /*1760*/  BPT.TRAP 0x1 ;  /* 0x000000040000795c */ /* 0x000fea0000300000 */
.L_x_24:
[----:B------:R-:W-:Y:S05]  /*1770*/  BSYNC.RECONVERGENT B0 ;  /* 0x0000000000007941 */ /* 0x000fea0003800200 */
.L_x_23:
[----:B------:R-:W-:Y:S02]  /*1780*/  UIADD3 UR6, UPT, UPT, UR17, 0x1, URZ ;  /* 0x0000000111067890 */ /* 0x000fe4000fffe0ff */
[----:B------:R-:W-:Y:S02]  /*1790*/  ULEA UR32, UR17, UR4, 0xe ;  /* 0x0000000411207291 */ /* 0x000fe4000f8e70ff */
[----:B------:R-:W-:Y:S02]  /*17a0*/  UISETP.NE.AND UP0, UPT, UR6, 0x3, UPT ;  /* 0x000000030600788c */ /* 0x000fe4000bf05270 */
[----:B------:R-:W-:Y:S02]  /*17b0*/  UIADD3 UR26, UP1, UPT, UR22, 0x80, URZ ;  /* 0x00000080161a7890 */ /* 0x000fe4000ff3e0ff */
[----:B------:R-:W-:Y:S02]  /*17c0*/  USEL UR9, URZ, 0x1, UP0 ;  /* 0x00000001ff097887 */ /* 0x000fe40008000000 */
[----:B------:R-:W-:-:S02]  /*17d0*/  USEL UR6, UR6, URZ, UP0 ;  /* 0x000000ff06067287 */ /* 0x000fc40008000000 */
[----:B------:R-:W-:Y:S02]  /*17e0*/  UIADD3 UR20, UP0, UPT, UR22, 0x180, URZ ;  /* 0x0000018016147890 */ /* 0x000fe4000ff1e0ff */
[----:B------:R-:W-:Y:S01]  /*17f0*/  ULEA UR8, UR6, UR4, 0x3 ;  /* 0x0000000406087291 */ /* 0x000fe2000f8e18ff */
[----:B------:R-:W-:Y:S01]  /*1800*/  LOP3.LUT R15, R15, UR9, RZ, 0x3c, !PT ;  /* 0x000000090f0f7c12 */ /* 0x000fe2000f8e3cff */
[----:B------:R-:W-:Y:S02]  /*1810*/  USHF.L.U32 UR34, UR16, 0x6, URZ ;  /* 0x0000000610227899 */ /* 0x000fe400080006ff */
[----:B------:R-:W-:Y:S01]  /*1820*/  UIADD3.X UR27, UPT, UPT, URZ, UR23, URZ, UP1, !UPT ;  /* 0x00000017ff1b7290 */ /* 0x000fe20008ffe4ff */
[----:B-1----:R-:W-:Y:S01]  /*1830*/  SHF.L.U32 R2, R15, 0x1f, RZ ;  /* 0x0000001f0f027819 */ /* 0x002fe200000006ff */
[----:B------:R-:W-:Y:S02]  /*1840*/  UIADD3 UR32, UPT, UPT, UR32, 0x10800, URZ ;  /* 0x0001080020207890 */ /* 0x000fe4000fffe0ff */
[----:B------:R-:W-:Y:S01]  /*1850*/  UIADD3.X UR21, UPT, UPT, URZ, UR23, URZ, UP0, !UPT ;  /* 0x00000017ff157290 */ /* 0x000fe200087fe4ff */
[----:B------:R1:W1:Y:S01]  /*1860*/  SYNCS.PHASECHK.TRANS64.TRYWAIT P0, [UR8+0x18], R2 ;  /* 0x00001802ff0075a7 */ /* 0x0002620008001108 */
[----:B------:R-:W-:Y:S01]  /*1870*/  ULEA UR8, UR17, UR4, 0xf ;  /* 0x0000000411087291 */ /* 0x000fe2000f8e78ff */
[----:B------:R-:W-:Y:S01]  /*1880*/  UMOV UR18, 0x0 ;  /* 0x0000000000127882 */ /* 0x000fe20000000000 */
[----:B------:R-:W-:-:S02]  /*1890*/  UMOV UR19, 0x10000000 ;  /* 0x1000000000137882 */ /* 0x000fc40000000000 */
[----:B------:R-:W-:Y:S01]  /*18a0*/  UIADD3 UR8, UPT, UPT, UR8, 0x1c800, URZ ;  /* 0x0001c80008087890 */ /* 0x000fe2000fffe0ff */
[----:B------:R1:W-:Y:S01]  /*18b0*/  UTMALDG.3D [UR32], [UR26], desc[UR18] ;  /* 0x000012201a0075b4 */ /* 0x0003e20008011000 */
[----:B------:R-:W-:Y:S01]  /*18c0*/  UMOV UR12, UR36 ;  /* 0x00000024000c7c82 */ /* 0x000fe20008000000 */
[----:B------:R-:W-:Y:S01]  /*18d0*/  UMOV UR9, UR33 ;  /* 0x0000002100097c82 */ /* 0x000fe20008000000 */
[----:B------:R-:W-:Y:S01]  /*18e0*/  UMOV UR10, UR34 ;  /* 0x00000022000a7c82 */ /* 0x000fe20008000000 */
[----:B------:R-:W-:Y:S01]  /*18f0*/  UIADD3 UR16, UPT, UPT, UR16, 0x1, URZ ;  /* 0x0000000110107890 */ /* 0x000fe2000fffe0ff */
[----:B------:R-:W-:Y:S01]  /*1900*/  UMOV UR24, UR5 ;  /* 0x0000000500187c82 */ /* 0x000fe20008000000 */
[----:B------:R-:W-:Y:S02]  /*1910*/  UMOV UR17, UR6 ;  /* 0x0000000600117c82 */ /* 0x000fe40008000000 */
[----:B------:R1:W-:Y:S01]  /*1920*/  UTMALDG.3D [UR8], [UR20], desc[UR18] ;  /* 0x00001208140075b4 */ /* 0x0003e20008011000 */
[----:B------:R-:W-:-:S09]  /*1930*/  UISETP.NE.AND UP0, UPT, UR16, UR5, UPT ;  /* 0x000000051000728c */ /* 0x000fd2000bf05270 */
[----:B------:R-:W-:Y:S05]  /*1940*/  BRA.U UP0, `(.L_x_25) ;  /* 0xfffffffd00607547 */ /* 0x000fea000b83ffff */
.L_x_20:
[----:B-1----:R-:W-:Y:S01]  /*1950*/  ULEA UR8, UR6, UR4, 0x3 ;  /* 0x0000000406087291 */ /* 0x002fe2000f8e18ff */
[----:B------:R-:W-:Y:S01]  /*1960*/  SHF.L.U32 R2, R15, 0x1f, RZ ;  /* 0x0000001f0f027819 */ /* 0x000fe200000006ff */
[----:B------:R-:W-:Y:S01]  /*1970*/  @!P1 SYNCS.ARRIVE.TRANS64.A1T0 RZ, [UR4+0x78], RZ ;  /* 0x000078ffffff99a7 */ /* 0x000fe20008100004 */
[----:B------:R-:W-:-:S06]  /*1980*/  UISETP.GT.AND UP0, UPT, UR15, UR14, UPT ;  /* 0x0000000e0f00728c */ /* 0x000fcc000bf04270 */
[----:B--2---:R1:W2:Y:S03]  /*1990*/  SYNCS.PHASECHK.TRANS64.TRYWAIT P0, [UR8+0x18], R2 ;  /* 0x00001802ff0075a7 */ /* 0x0042a60008001108 */
[----:B------:R-:W-:Y:S05]  /*19a0*/  BRA.U !UP0, `(.L_x_26) ;  /* 0x0000000108ac7547 */ /* 0x000fea000b800000 */
[----:B------:R-:W-:Y:S01]  /*19b0*/  UIADD3 UR21, UPT, UPT, UR7, UR24, URZ ;  /* 0x0000001807157290 */ /* 0x000fe2000fffe0ff */
[----:B------:R-:W-:-:S11]  /*19c0*/  UMOV UR25, UR6 ;  /* 0x0000000600197c82 */ /* 0x000fd60008000000 */
.L_x_31:
[----:B-1----:R-:W-:Y:S01]  /*19d0*/  ULEA UR17, UR25, UR4, 0x3 ;  /* 0x0000000419117291 */ /* 0x002fe2000f8e18ff */
[----:B--2---:R-:W-:Y:S01]  /*19e0*/  @!P5 MOV R3, 0xc000 ;  /* 0x0000c0000003d802 */ /* 0x004fe20000000f00 */
[----:B--2---:R-:W-:Y:S10]  /*19f0*/  @P0 BRA `(.L_x_27) ;  /* 0x00000000000c0947 */ /* 0x004ff40003800000 */
[----:B------:R-:W-:-:S04]  /*1a00*/  SHF.L.U32 R5, R15, 0x1f, RZ ;  /* 0x0000001f0f057819 */ /* 0x000fc800000006ff */
[----:B------:R-:W2:Y:S02]  /*1a10*/  SYNCS.PHASECHK.TRANS64.TRYWAIT P0, [UR17+0x18], R5 ;  /* 0x00001805ff0075a7 */ /* 0x000ea40008001111 */
[----:B--2---:R-:W-:Y:S05]  /*1a20*/  @!P0 BRA `(.L_x_28) ;  /* 0x0000009000908947 */ /* 0x004fea0003800000 */
.L_x_27:
[----:B------:R2:W-:Y:S01]  /*1a30*/  @!P5 SYNCS.ARRIVE.TRANS64 RZ, [UR17], R3 ;  /* 0x00000003ffffd9a7 */ /* 0x0005e20008000011 */
[----:B------:R-:W-:Y:S04]  /*1a40*/  BSSY.RECONVERGENT B0, `(.L_x_29) ;  /* 0x0000003000007945 */ /* 0x000fe80003800200 */
[----:B------:R-:W-:Y:S05]  /*1a50*/  @P4 BRA `(.L_x_30) ;  /* 0x0000000000044947 */ /* 0x000fea0003800000 */
[----:B------:R-:W-:Y:S05]  /*1a60*/  BPT.TRAP 0x1 ;  /* 0x000000040000795c */ /* 0x000fea0000300000 */
.L_x_30:
[----:B------:R-:W-:Y:S05]  /*1a70*/  BSYNC.RECONVERGENT B0 ;  /* 0x0000000000007941 */ /* 0x000fea0003800200 */
.L_x_29:
        /* <DEDUP_REMOVED lines=10> */
[----:B------:R-:W-:Y:S01]  /*1b20*/  UIADD3 UR16, UPT, UPT, UR16, 0x10800, URZ ;  /* 0x0001080010107890 */ /* 0x000fe2000fffe0ff */
[----:B-1----:R-:W-:Y:S01]  /*1b30*/  SHF.L.U32 R2, R15, 0x1f, RZ ;  /* 0x0000001f0f027819 */ /* 0x002fe200000006ff */
[----:B------:R-:W-:Y:S02]  /*1b40*/  UIADD3.X UR31, UPT, UPT, URZ, UR23, URZ, UP1, !UPT ;  /* 0x00000017ff1f7290 */ /* 0x000fe40008ffe4ff */
[----:B------:R-:W-:Y:S01]  /*1b50*/  UIADD3.X UR29, UPT, UPT, URZ, UR23, URZ, UP0, !UPT ;  /* 0x00000017ff1d7290 */ /* 0x000fe200087fe4ff */
[----:B------:R1:W1:Y:S01]  /*1b60*/  SYNCS.PHASECHK.TRANS64.TRYWAIT P0, [UR8+0x18], R2 ;  /* 0x00001802ff0075a7 */ /* 0x0002620008001108 */
[----:B------:R-:W-:Y:S01]  /*1b70*/  ULEA UR8, UR25, UR4, 0xf ;  /* 0x0000000419087291 */ /* 0x000fe2000f8e78ff */
[----:B------:R-:W-:Y:S01]  /*1b80*/  UMOV UR26, 0x0 ;  /* 0x00000000001a7882 */ /* 0x000fe20000000000 */
[----:B------:R-:W-:-:S02]  /*1b90*/  UMOV UR27, 0x10000000 ;  /* 0x10000000001b7882 */ /* 0x000fc40000000000 */
[----:B------:R-:W-:Y:S01]  /*1ba0*/  UIADD3 UR8, UPT, UPT, UR8, 0x1c800, URZ ;  /* 0x0001c80008087890 */ /* 0x000fe2000fffe0ff */
[----:B------:R-:W-:Y:S01]  /*1bb0*/  UMOV UR19, UR35 ;  /* 0x0000002300137c82 */ /* 0x000fe20008000000 */
[----:B------:R-:W-:Y:S01]  /*1bc0*/  UMOV UR20, UR36 ;  /* 0x0000002400147c82 */ /* 0x000fe20008000000 */
[----:B------:R-:W-:Y:S01]  /*1bd0*/  UMOV UR12, UR36 ;  /* 0x00000024000c7c82 */ /* 0x000fe20008000000 */
[----:B------:R-:W-:Y:S01]  /*1be0*/  UMOV UR9, UR17 ;  /* 0x0000001100097c82 */ /* 0x000fe20008000000 */
[----:B------:R-:W-:Y:S01]  /*1bf0*/  UMOV UR10, UR18 ;  /* 0x00000012000a7c82 */ /* 0x000fe20008000000 */
[----:B------:R1:W-:Y:S01]  /*1c00*/  UTMALDG.3D [UR16], [UR30], desc[UR26] ;  /* 0x00001a101e0075b4 */ /* 0x0003e20008011000 */
[----:B------:R-:W-:Y:S01]  /*1c10*/  UIADD3 UR24, UPT, UPT, UR24, 0x1, URZ ;  /* 0x0000000118187890 */ /* 0x000fe2000fffe0ff */
[----:B------:R-:W-:-:S03]  /*1c20*/  UMOV UR25, UR6 ;  /* 0x0000000600197c82 */ /* 0x000fc60008000000 */
[----:B------:R-:W-:Y:S01]  /*1c30*/  UISETP.NE.AND UP0, UPT, UR24, UR21, UPT ;  /* 0x000000151800728c */ /* 0x000fe2000bf05270 */
[----:B------:R1:W-:Y:S08]  /*1c40*/  UTMALDG.3D [UR8], [UR28], desc[UR26] ;  /* 0x00001a081c0075b4 */ /* 0x0003f00008011000 */
[----:B------:R-:W-:Y:S05]  /*1c50*/  BRA.U UP0, `(.L_x_31) ;  /* 0xfffffffd005c7547 */ /* 0x000fea000b83ffff */
.L_x_26:
[----:B-1----:R-:W-:Y:S01]  /*1c60*/  LEA R2, R14, UR4, 0x3 ;  /* 0x000000040e027c11 */ /* 0x002fe2000f8e18ff */
[----:B------:R-:W-:Y:S01]  /*1c70*/  NOP ;  /* 0x0000000000007918 */ /* 0x000fe20000000000 */
[----:B--2---:R-:W-:Y:S02]  /*1c80*/  SHF.L.U32 R3, R12, 0x1f, RZ ;  /* 0x0000001f0c037819 */ /* 0x004fe400000006ff */
[----:B------:R-:W-:Y:S02]  /*1c90*/  LEA R4, R14, UR4, 0x4 ;  /* 0x000000040e047c11 */ /* 0x000fe4000f8e20ff */
[----:B------:R-:W1:Y:S02]  /*1ca0*/  SYNCS.PHASECHK.TRANS64.TRYWAIT P0, [R2+URZ+0x80], R3 ;  /* 0x00008003020075a7 */ /* 0x000e6400080011ff */
[----:B-1----:R-:W-:Y:S05]  /*1cb0*/  @!P0 BRA `(.L_x_32) ;  /* 0x0000009000048947 */ /* 0x002fea0003800000 */
.L_x_131:
[----:B------:R-:W2:Y:S01]  /*1cc0*/  LDS.128 R4, [R4+0xf0] ;  /* 0x0000f00004047984 */ /* 0x000ea20000000c00 */
[----:B---3--:R-:W-:Y:S01]  /*1cd0*/  ISETP.GE.AND P0, PT, R72, 0x1, PT ;  /* 0x000000014800780c */ /* 0x008fe20003f06270 */
[----:B-1----:R-:W-:Y:S01]  /*1ce0*/  VIADD R2, R2, 0x90 ;  /* 0x0000009002027836 */ /* 0x002fe20000000000 */
[----:B------:R-:W-:Y:S01]  /*1cf0*/  @!PT LDS RZ, [RZ] ;  /* 0x00000000fffff984 */ /* 0x000fe20000000800 */
[----:B------:R-:W-:Y:S01]  /*1d00*/  @!PT LDS RZ, [RZ] ;  /* 0x00000000fffff984 */ /* 0x000fe20000000800 */
[----:B------:R-:W-:Y:S01]  /*1d10*/  @!PT LDS RZ, [RZ] ;  /* 0x00000000fffff984 */ /* 0x000fe20000000800 */
[----:B------:R-:W-:Y:S01]  /*1d20*/  @!PT LDS RZ, [RZ] ;  /* 0x00000000fffff984 */ /* 0x000fe20000000800 */
[----:B------:R1:W-:Y:S06]  /*1d30*/  MEMBAR.ALL.CTA ;  /* 0x0000000000007992 */ /* 0x0003ec0000008000 */
[----:B-1----:R-:W1:Y:S01]  /*1d40*/  FENCE.VIEW.ASYNC.S ;  /* 0x00000000000073c6 */ /* 0x002e620000000000 */
[----:B------:R-:W-:-:S04]  /*1d50*/  PRMT R2, RZ, 0x654, R2 ;  /* 0x00000654ff027816 */ /* 0x000fc80000000002 */
[----:B-1----:R1:W-:Y:S01]  /*1d60*/  SYNCS.ARRIVE.TRANS64.RED.A1T0 RZ, [R2+URZ], RZ ;  /* 0x000000ff02ff79a7 */ /* 0x0023e200081004ff */
[----:B--2---:R-:W-:-:S13]  /*1d70*/  LOP3.LUT P2, RZ, R6, 0x1, RZ, 0xc0, !PT ;  /* 0x0000000106ff7812 */ /* 0x004fda000784c0ff */
[----:B------:R-:W-:Y:S01]  /*1d80*/  @P2 SHF.R.U32.HI R3, RZ, 0x10, R5 ;  /* 0x00000010ff032819 */ /* 0x000fe20000011605 */
[----:B------:R-:W-:Y:S01]  /*1d90*/  VOTEU.ANY UP0, P2 ;  /* 0x0000000000ff7886 */ /* 0x000fe20001000100 */
[----:B------:R-:W-:Y:S02]  /*1da0*/  @P2 MOV R13, R4 ;  /* 0x00000004000d2202 */ /* 0x000fe40000000f00 */
[----:B------:R-:W-:Y:S02]  /*1db0*/  @P2 R2UR.BROADCAST UR8, R3 ;  /* 0x00000000030822ca */ /* 0x000fe400008e0000 */
[----:B------:R-:W-:-:S11]  /*1dc0*/  @P2 LOP3.LUT R11, R5, 0xffff, RZ, 0xc0, !PT ;  /* 0x0000ffff050b2812 */ /* 0x000fd600078ec0ff */
[----:B------:R-:W-:Y:S01]  /*1dd0*/  @UP0 UMOV UR36, UR8 ;  /* 0x0000000800240c82 */ /* 0x000fe20008000000 */
[----:B-1----:R-:W-:Y:S05]  /*1de0*/  @!P0 BRA `(.L_x_33) ;  /* 0x0000000000b88947 */ /* 0x002fea0003800000 */
[----:B------:R-:W4:Y:S01]  /*1df0*/  LDC.64 R4, c[0x0][0xb18] ;  /* 0x0002c600ff047b82 */ /* 0x000f220000000a00 */
[----:B------:R-:W-:-:S07]  /*1e00*/  ISETP.NE.AND P3, PT, R72, 0x1, PT ;  /* 0x000000014800780c */ /* 0x000fce0003f65270 */
[----:B------:R-:W1:Y:S08]  /*1e10*/  LDC.64 R6, c[0x0][0xb10] ;  /* 0x0002c400ff067b82 */ /* 0x000e700000000a00 */
[----:B------:R-:W2:Y:S08]  /*1e20*/  LDC R16, c[0x0][0xb20] ;  /* 0x0002c800ff107b82 */ /* 0x000eb00000000800 */
[----:B------:R-:W3:Y:S01]  /*1e30*/  LDC R18, c[0x0][0xb0c] ;  /* 0x0002c300ff127b82 */ /* 0x000ee20000000800 */
[----:B----4-:R-:W-:Y:S01]  /*1e40*/  IMAD.HI.U32 R17, R0, R5, RZ ;  /* 0x0000000500117227 */ /* 0x010fe200078e00ff */
[----:B------:R-:W-:-:S03]  /*1e50*/  ISETP.NE.AND P0, PT, R4, 0x1, PT ;  /* 0x000000010400780c */ /* 0x000fc60003f05270 */
[----:B------:R-:W-:-:S03]  /*1e60*/  IMAD.HI.U32 R5, R11, R5, RZ ;  /* 0x000000050b057227 */ /* 0x000fc600078e00ff */
[----:B------:R-:W4:Y:S01]  /*1e70*/  LDC.64 R2, c[0x0][0xb28] ;  /* 0x0002ca00ff027b82 */ /* 0x000f220000000a00 */
[----:B-1----:R-:W-:-:S04]  /*1e80*/  IMAD.HI.U32 R20, R9, R6, RZ ;  /* 0x0000000609147227 */ /* 0x002fc800078e00ff */
[----:B------:R-:W-:Y:S01]  /*1e90*/  IMAD.HI.U32 R22, R13, R6, RZ ;  /* 0x000000060d167227 */ /* 0x000fe200078e00ff */
[----:B------:R-:W-:Y:S02]  /*1ea0*/  SHF.R.U32.HI R20, RZ, R7, R20 ;  /* 0x00000007ff147219 */ /* 0x000fe40000011614 */
[-C--:B--2---:R-:W-:Y:S02]  /*1eb0*/  SHF.R.U32.HI R17, RZ, R16.reuse, R17 ;  /* 0x00000010ff117219 */ /* 0x084fe40000011611 */
[----:B------:R-:W-:Y:S02]  /*1ec0*/  SHF.R.U32.HI R16, RZ, R16, R5 ;  /* 0x00000010ff107219 */ /* 0x000fe40000011605 */
[----:B------:R-:W-:Y:S02]  /*1ed0*/  SEL R17, R0, R17, !P0 ;  /* 0x0000001100117207 */ /* 0x000fe40004000000 */
[----:B------:R-:W-:Y:S02]  /*1ee0*/  SHF.R.U32.HI R22, RZ, R7, R22 ;  /* 0x00000007ff167219 */ /* 0x000fe40000011616 */
[----:B---3--:R-:W-:-:S02]  /*1ef0*/  ISETP.NE.AND P1, PT, R18, 0x1, PT ;  /* 0x000000011200780c */ /* 0x008fc40003f25270 */
[----:B------:R-:W-:Y:S02]  /*1f00*/  SEL R5, R11, R16, !P0 ;  /* 0x000000100b057207 */ /* 0x000fe40004000000 */
[----:B------:R-:W-:Y:S02]  /*1f10*/  SEL R19, R9, R20, !P1 ;  /* 0x0000001409137207 */ /* 0x000fe40004800000 */
[----:B------:R-:W-:Y:S01]  /*1f20*/  SEL R7, R13, R22, !P1 ;  /* 0x000000160d077207 */ /* 0x000fe20004800000 */
[----:B----4-:R-:W-:-:S04]  /*1f30*/  IMAD.HI.U32 R20, R17, R2, RZ ;  /* 0x0000000211147227 */ /* 0x010fc800078e00ff */
[----:B------:R-:W-:Y:S01]  /*1f40*/  IMAD.HI.U32 R6, R19, R2, RZ ;  /* 0x0000000213067227 */ /* 0x000fe200078e00ff */
[----:B------:R-:W-:-:S04]  /*1f50*/  @P3 SHF.R.U32.HI R17, RZ, R3, R20 ;  /* 0x00000003ff113219 */ /* 0x000fc80000011614 */
        /* <DEDUP_REMOVED lines=8> */
[----:B------:R-:W-:-:S04]  /*1fe0*/  @!P0 IMAD.HI.U32 R16, R7, R2, RZ ;  /* 0x0000000207108227 */ /* 0x000fc800078e00ff */
[----:B------:R-:W-:Y:S01]  /*1ff0*/  IMAD.MOV R2, RZ, RZ, -R6 ;  /* 0x000000ffff027224 */ /* 0x000fe200078e0a06 */
[----:B------:R-:W-:-:S03]  /*2000*/  @!P0 SHF.R.U32.HI R16, RZ, R3, R16 ;  /* 0x00000003ff108219 */ /* 0x000fc60000011610 */
[----:B------:R-:W-:Y:S01]  /*2010*/  IMAD R2, R72, R2, R5 ;  /* 0x0000000248027224 */ /* 0x000fe200078e0205 */
[----:B------:R-:W-:Y:S02]  /*2020*/  @!P0 SEL R3, R7, R16, !P3 ;  /* 0x0000001007038207 */ /* 0x000fe40005800000 */
[----:B------:R-:W-:-:S03]  /*2030*/  IADD3 R16, PT, PT, -R5, RZ, RZ ;  /* 0x000000ff05107210 */ /* 0x000fc60007ffe1ff */
[--C-:B------:R-:W-:Y:S02]  /*2040*/  @!P0 IMAD.IADD R6, R6, 0x1, -R3.reuse ;  /* 0x0000000106068824 */ /* 0x100fe400078e0a03 */
[----:B------:R-:W-:Y:S01]  /*2050*/  @!P0 IMAD R3, R2, R19, R3 ;  /* 0x0000001302038224 */ /* 0x000fe200078e0203 */
[----:B------:R-:W-:Y:S01]  /*2060*/  IADD3 R2, PT, PT, -R7, RZ, RZ ;  /* 0x000000ff07027210 */ /* 0x000fe20007ffe1ff */
[----:B------:R-:W-:Y:S02]  /*2070*/  @!P0 IMAD R5, R72, R6, R7 ;  /* 0x0000000648058224 */ /* 0x000fe400078e0207 */
[----:B------:R-:W-:Y:S02]  /*2080*/  IMAD R11, R4, R16, R11 ;  /* 0x00000010040b7224 */ /* 0x000fe400078e020b */
[----:B------:R-:W-:Y:S02]  /*2090*/  @!P0 IMAD.MOV.U32 R7, RZ, RZ, R3 ;  /* 0x000000ffff078224 */ /* 0x000fe400078e0003 */
[----:B------:R-:W-:-:S02]  /*20a0*/  IMAD R2, R18, R2, R13 ;  /* 0x0000000212027224 */ /* 0x000fc400078e020d */
[----:B------:R-:W-:Y:S02]  /*20b0*/  IMAD R11, R5, R4, R11 ;  /* 0x00000004050b7224 */ /* 0x000fe400078e020b */
[----:B------:R-:W-:Y:S02]  /*20c0*/  IMAD R13, R7, R18, R2 ;  /* 0x00000012070d7224 */ /* 0x000fe400078e0202 */
.L_x_33:
[----:B------:R-:W1:Y:S02]  /*20d0*/  LDCU UR8, c[0x0][0xb30] ;  /* 0x00016600ff0877ac */ /* 0x000e640008000800 */
[----:B-1----:R-:W-:-:S09]  /*20e0*/  UISETP.NE.AND UP0, UPT, UR8, 0x1, UPT ;  /* 0x000000010800788c */ /* 0x002fd2000bf05270 */
[----:B------:R-:W-:Y:S05]  /*20f0*/  BRA.U UP0, `(.L_x_34) ;  /* 0x0000000100407547 */ /* 0x000fea000b800000 */
[----:B------:R-:W1:Y:S08]  /*2100*/  LDC.64 R4, c[0x0][0xb10] ;  /* 0x0002c400ff047b82 */ /* 0x000e700000000a00 */
[----:B------:R-:W2:Y:S08]  /*2110*/  LDC.64 R2, c[0x0][0xb18] ;  /* 0x0002c600ff027b82 */ /* 0x000eb00000000a00 */
[----:B------:R-:W3:Y:S08]  /*2120*/  LDC R6, c[0x0][0xb20] ;  /* 0x0002c800ff067b82 */ /* 0x000ef00000000800 */
[----:B------:R-:W4:Y:S01]  /*2130*/  LDC R16, c[0x0][0xb0c] ;  /* 0x0002c300ff107b82 */ /* 0x000f220000000800 */
[----:B-1----:R-:W-:-:S05]  /*2140*/  IMAD.HI.U32 R4, R13, R4, RZ ;  /* 0x000000040d047227 */ /* 0x002fca00078e00ff */
[----:B------:R-:W-:Y:S01]  /*2150*/  SHF.R.U32.HI R4, RZ, R5, R4 ;  /* 0x00000005ff047219 */ /* 0x000fe20000011604 */
[----:B--2---:R-:W-:Y:S01]  /*2160*/  IMAD.HI.U32 R3, R11, R3, RZ ;  /* 0x000000030b037227 */ /* 0x004fe200078e00ff */
[----:B------:R-:W-:-:S04]  /*2170*/  ISETP.NE.AND P0, PT, R2, 0x1, PT ;  /* 0x000000010200780c */ /* 0x000fc80003f05270 */
[----:B---3--:R-:W-:-:S04]  /*2180*/  SHF.R.U32.HI R6, RZ, R6, R3 ;  /* 0x00000006ff067219 */ /* 0x008fc80000011603 */
[----:B------:R-:W-:Y:S02]  /*2190*/  SEL R3, R11, R6, !P0 ;  /* 0x000000060b037207 */ /* 0x000fe40004000000 */
[----:B----4-:R-:W-:-:S04]  /*21a0*/  ISETP.NE.AND P1, PT, R16, 0x1, PT ;  /* 0x000000011000780c */ /* 0x010fc80003f25270 */
[----:B------:R-:W-:-:S05]  /*21b0*/  SEL R4, R13, R4, !P1 ;  /* 0x000000040d047207 */ /* 0x000fca0004800000 */
[----:B------:R-:W-:Y:S02]  /*21c0*/  IMAD.IADD R5, R3, 0x1, -R4 ;  /* 0x0000000103057824 */ /* 0x000fe400078e0a04 */
[----:B------:R-:W-:Y:S02]  /*21d0*/  IMAD.IADD R3, R4, 0x1, -R3 ;  /* 0x0000000104037824 */ /* 0x000fe400078e0a03 */
[----:B------:R-:W-:Y:S02]  /*21e0*/  IMAD R13, R5, R16, R13 ;  /* 0x00000010050d7224 */ /* 0x000fe400078e020d */
[----:B------:R-:W-:-:S07]  /*21f0*/  IMAD R11, R3, R2, R11 ;  /* 0x00000002030b7224 */ /* 0x000fce00078e020b */
.L_x_34:
[----:B------:R-:W-:Y:S01]  /*2200*/  VIADD R14, R14, 0x1 ;  /* 0x000000010e0e7836 */ /* 0x000fe20000000000 */
[----:B------:R-:W-:Y:S01]  /*2210*/  PLOP3.LUT P1, PT, PT, PT, PT, 0x80, 0x8 ;  /* 0x000000000008781c */ /* 0x000fe20003f2f070 */
[----:B------:R-:W-:Y:S02]  /*2220*/  IMAD.IADD R21, R13, 0x1, R156 ;  /* 0x000000010d157824 */ /* 0x000fe400078e029c */
[----:B------:R-:W-:Y:S01]  /*2230*/  IMAD.IADD R20, R11, 0x1, R154 ;  /* 0x000000010b147824 */ /* 0x000fe200078e029a */
[----:B------:R-:W-:-:S04]  /*2240*/  ISETP.NE.AND P0, PT, R14, 0x2, PT ;  /* 0x000000020e00780c */ /* 0x000fc80003f05270 */
[----:B------:R-:W-:Y:S02]  /*2250*/  SEL R3, RZ, 0x1, P0 ;  /* 0x00000001ff037807 */ /* 0x000fe40000000000 */
[----:B------:R-:W-:Y:S02]  /*2260*/  SEL R14, R14, RZ, P0 ;  /* 0x000000ff0e0e7207 */ /* 0x000fe40000000000 */
[----:B------:R-:W-:Y:S01]  /*2270*/  LOP3.LUT R12, R12, R3, RZ, 0x3c, !PT ;  /* 0x000000030c0c7212 */ /* 0x000fe200078e3cff */
[----:B------:R-:W-:Y:S06]  /*2280*/  @P2 BRA `(.L_x_35) ;  /* 0xfffffff000982947 */ /* 0x000fec000383ffff */
[----:B------:R-:W-:Y:S01]  /*2290*/  UIADD3 UR4, UPT, UPT, UR4, 0x18, URZ ;  /* 0x0000001804047890 */ /* 0x000fe2000fffe0ff */
[----:B------:R-:W-:-:S03]  /*22a0*/  SHF.L.U32 R3, R15, 0x1f, RZ ;  /* 0x0000001f0f037819 */ /* 0x000fc600000006ff */
[----:B------:R-:W-:-:S09]  /*22b0*/  ULEA UR5, UR6, UR4, 0x3 ;  /* 0x0000000406057291 */ /* 0x000fd2000f8e18ff */
[----:B------:R-:W1:Y:S02]  /*22c0*/  SYNCS.PHASECHK.TRANS64.TRYWAIT P0, [UR5], R3 ;  /* 0x00000003ff0075a7 */ /* 0x000e640008001105 */
[----:B-1----:R-:W-:Y:S05]  /*22d0*/  @!P0 BRA `(.L_x_36) ;  /* 0x0000008800908947 */ /* 0x002fea0003800000 */
.L_x_133:
[----:B------:R-:W-:-:S04]  /*22e0*/  UIADD3 UR6, UPT, UPT, UR6, 0x1, URZ ;  /* 0x0000000106067890 */ /* 0x000fc8000fffe0ff */
[----:B------:R-:W-:-:S04]  /*22f0*/  UISETP.NE.AND UP0, UPT, UR6, 0x3, UPT ;  /* 0x000000030600788c */ /* 0x000fc8000bf05270 */
[----:B------:R-:W-:Y:S02]  /*2300*/  USEL UR7, URZ, 0x1, UP0 ;  /* 0x00000001ff077887 */ /* 0x000fe40008000000 */
[----:B------:R-:W-:-:S04]  /*2310*/  USEL UR6, UR6, URZ, UP0 ;  /* 0x000000ff06067287 */ /* 0x000fc80008000000 */
[----:B------:R-:W-:Y:S01]  /*2320*/  ULEA UR5, UR6, UR4, 0x3 ;  /* 0x0000000406057291 */ /* 0x000fe2000f8e18ff */
[----:B------:R-:W-:-:S04]  /*2330*/  LOP3.LUT R15, R15, UR7, RZ, 0x3c, !PT ;  /* 0x000000070f0f7c12 */ /* 0x000fc8000f8e3cff */
[----:B-1----:R-:W-:-:S04]  /*2340*/  SHF.L.U32 R3, R15, 0x1f, RZ ;  /* 0x0000001f0f037819 */ /* 0x002fc800000006ff */
[----:B------:R-:W1:Y:S02]  /*2350*/  SYNCS.PHASECHK.TRANS64.TRYWAIT P0, [UR5], R3 ;  /* 0x00000003ff0075a7 */ /* 0x000e640008001105 */
[----:B-1----:R-:W-:Y:S05]  /*2360*/  @!P0 BRA `(.L_x_37) ;  /* 0x0000008800848947 */ /* 0x002fea0003800000 */
.L_x_135:
[----:B------:R-:W-:-:S04]  /*2370*/  UIADD3 UR6, UPT, UPT, UR6, 0x1, URZ ;  /* 0x0000000106067890 */ /* 0x000fc8000fffe0ff */
[----:B------:R-:W-:-:S04]  /*2380*/  UISETP.NE.AND UP0, UPT, UR6, 0x3, UPT ;  /* 0x000000030600788c */ /* 0x000fc8000bf05270 */
[----:B------:R-:W-:Y:S02]  /*2390*/  USEL UR5, URZ, 0x1, UP0 ;  /* 0x00000001ff057887 */ /* 0x000fe40008000000 */
[----:B------:R-:W-:-:S04]  /*23a0*/  USEL UR6, UR6, URZ, UP0 ;  /* 0x000000ff06067287 */ /* 0x000fc80008000000 */
[----:B------:R-:W-:Y:S01]  /*23b0*/  ULEA UR6, UR6, UR4, 0x3 ;  /* 0x0000000406067291 */ /* 0x000fe2000f8e18ff */
[----:B-1----:R-:W-:-:S04]  /*23c0*/  LOP3.LUT R3, R15, UR5, RZ, 0x3c, !PT ;  /* 0x000000050f037c12 */ /* 0x002fc8000f8e3cff */
[----:B------:R-:W-:Y:S01]  /*23d0*/  SHF.L.U32 R3, R3, 0x1f, RZ ;  /* 0x0000001f03037819 */ /* 0x000fe200000006ff */
[----:B----4-:R-:W-:-:S07]  /*23e0*/  IMAD.U32 R0, RZ, RZ, UR6 ;  /* 0x00000006ff007e24 */ /* 0x010fce000f8e00ff */
.L_x_38:
[----:B-1----:R1:W2:Y:S02]  /*23f0*/  SYNCS.PHASECHK.TRANS64.TRYWAIT P0, [R0+URZ], R3 ;  /* 0x00000003000075a7 */ /* 0x0022a400080011ff */
[----:B--2---:R-:W-:Y:S05]  /*2400*/  @!P0 NANOSLEEP.SYNCS 0x989680 ;  /* 0x009896800000895d */ /* 0x004fea0003900000 */
[----:B------:R-:W2:Y:S02]  /*2410*/  @!P0 SYNCS.PHASECHK.TRANS64 P0, [R0+URZ], R3 ;  /* 0x00000003000085a7 */ /* 0x000ea400080010ff */
[----:B--2---:R-:W-:Y:S05]  /*2420*/  @P0 EXIT ;  /* 0x000000000000094d */ /* 0x004fea0003800000 */
[----:B------:R-:W-:Y:S05]  /*2430*/  BRA `(.L_x_38) ;  /* 0xfffffffc00ec7947 */ /* 0x000fea000383ffff */
.L_x_17:
[----:B------:R-:W-:-:S04]  /*2440*/  UISETP.NE.AND UP1, UPT, UR37, URZ, UPT ;  /* 0x000000ff2500728c */ /* 0x000fc8000bf25270 */
[----:B------:R-:W-:-:S09]  /*2450*/  UISETP.NE.OR UP1, UPT, UR8, 0x1, UP1 ;  /* 0x000000010800788c */ /* 0x000fd20008f25670 */
[----:B------:R-:W-:Y:S05]  /*2460*/  BRA.U UP1, `(.L_x_39) ;  /* 0x0000000501487547 */ /* 0x000fea000b800000 */
[----:B------:R-:W-:Y:S01]  /*2470*/  ISETP.NE.AND P2, PT, R2, RZ, PT ;  /* 0x000000ff0200720c */ /* 0x000fe20003f45270 */
[----:B------:R-:W-:Y:S01]  /*2480*/  IMAD.MOV.U32 R12, RZ, RZ, 0x1 ;  /* 0x00000001ff0c7424 */ /* 0x000fe200078e00ff */
[----:B------:R-:W-:Y:S02]  /*2490*/  CS2R R10, SRZ ;  /* 0x00000000000a7805 */ /* 0x000fe4000001ff00 */
[----:B------:R-:W-:Y:S01]  /*24a0*/  CS2R R8, SRZ ;  /* 0x0000000000087805 */ /* 0x000fe2000001ff00 */
[----:B------:R-:W-:Y:S01]  /*24b0*/  UMOV UR4, 0x400 ;  /* 0x0000040000047882 */ /* 0x000fe20000000000 */
[----:B------:R-:W-:Y:S01]  /*24c0*/  UMOV UR6, URZ ;  /* 0x000000ff00067c82 */ /* 0x000fe20008000000 */
[----:B------:R-:W-:-:S12]  /*24d0*/  ULEA UR37, UR37, UR4, 0x18 ;  /* 0x0000000425257291 */ /* 0x000fd8000f8ec0ff */
.L_x_43:
[----:B------:R-:W-:Y:S02]  /*24e0*/  LEA R0, R8, UR37, 0x3 ;  /* 0x0000002508007c11 */ /* 0x000fe4000f8e18ff */
[----:B------:R-:W-:-:S03]  /*24f0*/  SHF.L.U32 R5, R9, 0x1f, RZ ;  /* 0x0000001f09057819 */ /* 0x000fc600000006ff */
[----:B------:R-:W-:Y:S01]  /*2500*/  VIADD R4, R0, 0xd0 ;  /* 0x000000d000047836 */ /* 0x000fe20000000000 */
[----:B------:R-:W1:Y:S02]  /*2510*/  SYNCS.PHASECHK.TRANS64.TRYWAIT P0, [R0+URZ+0xc0], R5 ;  /* 0x0000c005000075a7 */ /* 0x000e6400080011ff */
[----:B-1----:R-:W-:Y:S05]  /*2520*/  @!P0 BRA `(.L_x_40) ;  /* 0x00000088002c8947 */ /* 0x002fea0003800000 */
.L_x_136:
[----:B------:R-:W-:Y:S01]  /*2530*/  ULEA UR5, UR6, UR37, 0x3 ;  /* 0x0000002506057291 */ /* 0x000fe2000f8e18ff */
[----:B------:R-:W-:Y:S02]  /*2540*/  PRMT R4, RZ, 0x654, R4 ;  /* 0x00000654ff047816 */ /* 0x000fe40000000004 */
[----:B-1----:R-:W-:Y:S01]  /*2550*/  SHF.L.U32 R5, R12, 0x1f, RZ ;  /* 0x0000001f0c057819 */ /* 0x002fe200000006ff */
[----:B------:R-:W-:Y:S01]  /*2560*/  UIADD3 UR4, UPT, UPT, UR5, 0x80, URZ ;  /* 0x0000008005047890 */ /* 0x000fe2000fffe0ff */
[----:B------:R1:W-:Y:S05]  /*2570*/  SYNCS.ARRIVE.TRANS64.RED.A1T0 RZ, [R4+URZ], RZ ;  /* 0x000000ff04ff79a7 */ /* 0x0003ea00081004ff */
[----:B------:R-:W-:Y:S01]  /*2580*/  IMAD.U32 R7, RZ, RZ, UR4 ;  /* 0x00000004ff077e24 */ /* 0x000fe2000f8e00ff */
[----:B------:R-:W2:Y:S04]  /*2590*/  SYNCS.PHASECHK.TRANS64.TRYWAIT P0, [UR5+0x90], R5 ;  /* 0x00009005ff0075a7 */ /* 0x000ea80008001105 */
[----:B------:R-:W-:Y:S01]  /*25a0*/  PRMT R6, R2, 0x654, R7 ;  /* 0x0000065402067816 */ /* 0x000fe20000000007 */
[----:B-1----:R-:W-:Y:S01]  /*25b0*/  @!P2 IMAD.MOV.U32 R4, RZ, RZ, 0x10 ;  /* 0x00000010ff04a424 */ /* 0x002fe200078e00ff */
[----:B--2---:R-:W-:Y:S06]  /*25c0*/  @!P0 BRA `(.L_x_41) ;  /* 0x0000008800188947 */ /* 0x004fec0003800000 */
.L_x_138:
[----:B------:R-:W-:Y:S01]  /*25d0*/  ULEA UR4, UR6, UR37, 0x4 ;  /* 0x0000002506047291 */ /* 0x000fe2000f8e20ff */
[----:B------:R-:W-:Y:S01]  /*25e0*/  SEL R3, R6, R3, !P2 ;  /* 0x0000000306037207 */ /* 0x000fe20005000000 */
[----:B------:R-:W-:Y:S01]  /*25f0*/  UIADD3 UR5, UPT, UPT, UR5, 0x80, URZ ;  /* 0x0000008005057890 */ /* 0x000fe2000fffe0ff */
[----:B-1----:R-:W-:Y:S01]  /*2600*/  LEA R0, R11, UR37, 0x3 ;  /* 0x000000250b007c11 */ /* 0x002fe2000f8e18ff */
[----:B------:R-:W-:Y:S01]  /*2610*/  UIADD3 UR4, UPT, UPT, UR4, 0xf0, URZ ;  /* 0x000000f004047890 */ /* 0x000fe2000fffe0ff */
[----:B------:R-:W-:Y:S01]  /*2620*/  SHF.L.U32 R5, R10, 0x1f, RZ ;  /* 0x0000001f0a057819 */ /* 0x000fe200000006ff */
[----:B------:R1:W-:Y:S01]  /*2630*/  @!P2 SYNCS.ARRIVE.TRANS64.RED RZ, [R3+URZ], R4 ;  /* 0x0000000403ffa9a7 */ /* 0x0003e200080004ff */
[----:B------:R-:W-:Y:S01]  /*2640*/  UIADD3 UR6, UPT, UPT, UR6, 0x1, URZ ;  /* 0x0000000106067890 */ /* 0x000fe2000fffe0ff */
[----:B------:R-:W-:-:S03]  /*2650*/  VIADD R8, R8, 0x1 ;  /* 0x0000000108087836 */ /* 0x000fc60000000000 */
[----:B------:R-:W-:Y:S02]  /*2660*/  UISETP.NE.AND UP0, UPT, UR6, 0x2, UPT ;  /* 0x000000020600788c */ /* 0x000fe4000bf05270 */
[----:B------:R-:W-:Y:S06]  /*2670*/  UGETNEXTWORKID.BROADCAST [UR4], [UR5] ;  /* 0x00000000040073ca */ /* 0x000fec0008000100 */
[----:B------:R-:W-:Y:S01]  /*2680*/  USEL UR4, URZ, 0x1, UP0 ;  /* 0x00000001ff047887 */ /* 0x000fe20008000000 */
[----:B------:R-:W-:Y:S01]  /*2690*/  ISETP.NE.AND P0, PT, R8, 0x2, PT ;  /* 0x000000020800780c */ /* 0x000fe20003f05270 */
[----:B------:R-:W-:Y:S01]  /*26a0*/  USEL UR6, UR6, URZ, UP0 ;  /* 0x000000ff06067287 */ /* 0x000fe20008000000 */
[----:B------:R-:W2:Y:S03]  /*26b0*/  SYNCS.PHASECHK.TRANS64.TRYWAIT P1, [R0+URZ+0x80], R5 ;  /* 0x00008005000075a7 */ /* 0x000ea600080211ff */
[----:B------:R-:W-:Y:S01]  /*26c0*/  LOP3.LUT R12, R12, UR4, RZ, 0x3c, !PT ;  /* 0x000000040c0c7c12 */ /* 0x000fe2000f8e3cff */
[----:B-12---:R-:W-:Y:S07]  /*26d0*/  @!P1 BRA `(.L_x_42) ;  /* 0x0000008400ec9947 */ /* 0x006fee0003800000 */
.L_x_139:
[C---:B------:R-:W-:Y:S01]  /*26e0*/  LEA R4, R11.reuse, UR37, 0x4 ;  /* 0x000000250b047c11 */ /* 0x040fe2000f8e20ff */
[----:B-1----:R-:W-:Y:S01]  /*26f0*/  VIADD R0, R0, 0x90 ;  /* 0x0000009000007836 */ /* 0x002fe20000000000 */
[----:B------:R-:W-:Y:S01]  /*2700*/  SEL R8, R8, RZ, P0 ;  /* 0x000000ff08087207 */ /* 0x000fe20000000000 */
[----:B------:R-:W-:-:S03]  /*2710*/  VIADD R11, R11, 0x1 ;  /* 0x000000010b0b7836 */ /* 0x000fc60000000000 */
[----:B------:R-:W1:Y:S01]  /*2720*/  LDS.128 R4, [R4+0xf0] ;  /* 0x0000f00004047984 */ /* 0x000e620000000c00 */
[----:B------:R-:W-:Y:S02]  /*2730*/  PRMT R0, RZ, 0x654, R0 ;  /* 0x00000654ff007816 */ /* 0x000fe40000000000 */
[C---:B------:R-:W-:Y:S01]  /*2740*/  ISETP.NE.AND P1, PT, R11.reuse, 0x2, PT ;  /* 0x000000020b00780c */ /* 0x040fe20003f25270 */
[----:B------:R-:W-:Y:S01]  /*2750*/  @!PT LDS RZ, [RZ] ;  /* 0x00000000fffff984 */ /* 0x000fe20000000800 */
[----:B------:R-:W-:Y:S01]  /*2760*/  @!PT LDS RZ, [RZ] ;  /* 0x00000000fffff984 */ /* 0x000fe20000000800 */
[----:B------:R-:W-:Y:S01]  /*2770*/  @!PT LDS RZ, [RZ] ;  /* 0x00000000fffff984 */ /* 0x000fe20000000800 */
[----:B------:R-:W-:Y:S01]  /*2780*/  @!PT LDS RZ, [RZ] ;  /* 0x00000000fffff984 */ /* 0x000fe20000000800 */
[----:B------:R2:W-:Y:S06]  /*2790*/  MEMBAR.ALL.CTA ;  /* 0x0000000000007992 */ /* 0x0005ec0000008000 */
[----:B--2---:R-:W2:Y:S01]  /*27a0*/  FENCE.VIEW.ASYNC.S ;  /* 0x00000000000073c6 */ /* 0x004ea20000000000 */
[----:B------:R-:W-:Y:S01]  /*27b0*/  SEL R11, R11, RZ, P1 ;  /* 0x000000ff0b0b7207 */ /* 0x000fe20000800000 */
[----:B--2---:R2:W-:Y:S01]  /*27c0*/  SYNCS.ARRIVE.TRANS64.RED.A1T0 RZ, [R0+URZ], RZ ;  /* 0x000000ff00ff79a7 */ /* 0x0045e200081004ff */
[----:B-1----:R-:W-:-:S02]  /*27d0*/  LOP3.LUT P3, RZ, R6, 0x1, RZ, 0xc0, !PT ;  /* 0x0000000106ff7812 */ /* 0x002fc4000786c0ff */
[----:B------:R-:W-:-:S04]  /*27e0*/  SEL R5, RZ, 0x1, P1 ;  /* 0x00000001ff057807 */ /* 0x000fc80000800000 */
[----:B------:R-:W-:Y:S02]  /*27f0*/  LOP3.LUT R10, R10, R5, RZ, 0x3c, !PT ;  /* 0x000000050a0a7212 */ /* 0x000fe400078e3cff */
[----:B--2---:R-:W-:-:S04]  /*2800*/  SEL R0, RZ, 0x1, P0 ;  /* 0x00000001ff007807 */ /* 0x004fc80000000000 */
[----:B------:R-:W-:Y:S01]  /*2810*/  LOP3.LUT R9, R9, R0, RZ, 0x3c, !PT ;  /* 0x0000000009097212 */ /* 0x000fe200078e3cff */
[----:B------:R-:W-:Y:S06]  /*2820*/  @P3 BRA `(.L_x_43) ;  /* 0xfffffffc002c3947 */ /* 0x000fec000383ffff */
[----:B------:R-:W-:Y:S01]  /*2830*/  ULEA UR5, UR6, UR37, 0x3 ;  /* 0x0000002506057291 */ /* 0x000fe2000f8e18ff */
[----:B------:R-:W-:-:S08]  /*2840*/  SHF.L.U32 R3, R12, 0x1f, RZ ;  /* 0x0000001f0c037819 */ /* 0x000fd000000006ff */
[----:B------:R-:W1:Y:S02]  /*2850*/  SYNCS.PHASECHK.TRANS64 P0, [UR5+0x90], R3 ;  /* 0x00009003ff0075a7 */ /* 0x000e640008001005 */
[----:B-1----:R-:W-:Y:S05]  /*2860*/  @P0 BRA `(.L_x_44) ;  /* 0x0000000000080947 */ /* 0x002fea0003800000 */
[----:B------:R-:W1:Y:S02]  /*2870*/  SYNCS.PHASECHK.TRANS64.TRYWAIT P0, [UR5+0x90], R3 ;  /* 0x00009003ff0075a7 */ /* 0x000e640008001105 */
[----:B-1----:R-:W-:Y:S05]  /*2880*/  @!P0 BRA `(.L_x_45) ;  /* 0x0000008400948947 */ /* 0x002fea0003800000 */
.L_x_44:
[----:B------:R-:W-:-:S04]  /*2890*/  UIADD3 UR4, UPT, UPT, UR6, 0x1, URZ ;  /* 0x0000000106047890 */ /* 0x000fc8000fffe0ff */
[----:B------:R-:W-:-:S04]  /*28a0*/  UISETP.NE.AND UP0, UPT, UR4, 0x2, UPT ;  /* 0x000000020400788c */ /* 0x000fc8000bf05270 */
[----:B------:R-:W-:Y:S02]  /*28b0*/  USEL UR7, URZ, 0x1, UP0 ;  /* 0x00000001ff077887 */ /* 0x000fe40008000000 */
[----:B------:R-:W-:-:S04]  /*28c0*/  USEL UR4, UR4, URZ, UP0 ;  /* 0x000000ff04047287 */ /* 0x000fc80008000000 */
[----:B------:R-:W-:Y:S01]  /*28d0*/  ULEA UR4, UR4, UR37, 0x3 ;  /* 0x0000002504047291 */ /* 0x000fe2000f8e18ff */
[----:B-1----:R-:W-:-:S04]  /*28e0*/  LOP3.LUT R3, R12, UR7, RZ, 0x3c, !PT ;  /* 0x000000070c037c12 */ /* 0x002fc8000f8e3cff */
[----:B------:R-:W-:-:S04]  /*28f0*/  SHF.L.U32 R0, R3, 0x1f, RZ ;  /* 0x0000001f03007819 */ /* 0x000fc800000006ff */
[----:B------:R-:W1:Y:S02]  /*2900*/  SYNCS.PHASECHK.TRANS64 P0, [UR4+0x90], R0 ;  /* 0x00009000ff0075a7 */ /* 0x000e640008001004 */
[----:B-1----:R-:W-:Y:S05]  /*2910*/  @P0 EXIT ;  /* 0x000000000000094d */ /* 0x002fea0003800000 */
[----:B------:R-:W-:Y:S02]  /*2920*/  SHF.L.U32 R3, R3, 0x1f, RZ ;  /* 0x0000001f03037819 */ /* 0x000fe400000006ff */
[----:B------:R-:W-:-:S07]  /*2930*/  MOV R0, UR4 ;  /* 0x0000000400007c02 */ /* 0x000fce0008000f00 */
.L_x_46:
[----:B-1----:R1:W2:Y:S02]  /*2940*/  SYNCS.PHASECHK.TRANS64.TRYWAIT P0, [R0+URZ+0x90], R3 ;  /* 0x00009003000075a7 */ /* 0x0022a400080011ff */
[----:B--2---:R-:W-:Y:S05]  /*2950*/  @!P0 NANOSLEEP.SYNCS 0x989680 ;  /* 0x009896800000895d */ /* 0x004fea0003900000 */
[----:B------:R-:W2:Y:S02]  /*2960*/  @!P0 SYNCS.PHASECHK.TRANS64 P0, [R0+URZ+0x90], R3 ;  /* 0x00009003000085a7 */ /* 0x000ea400080010ff */
[----:B--2---:R-:W-:Y:S05]  /*2970*/  @P0 EXIT ;  /* 0x000000000000094d */ /* 0x004fea0003800000 */
[----:B------:R-:W-:Y:S05]  /*2980*/  BRA `(.L_x_46) ;  /* 0xfffffffc00ec7947 */ /* 0x000fea000383ffff */
.L_x_39:
[----:B------:R-:W-:-:S09]  /*2990*/  UISETP.NE.AND UP1, UPT, UR8, URZ, UPT ;  /* 0x000000ff0800728c */ /* 0x000fd2000bf25270 */
[----:B------:R-:W-:Y:S05]  /*29a0*/  BRA.U UP1, `(.L_x_47) ;  /* 0x0000000d016c7547 */ /* 0x000fea000b800000 */
[----:B------:R-:W-:Y:S01]  /*29b0*/  UMOV UR4, 0x40 ;  /* 0x0000004000047882 */ /* 0x000fe20000000000 */
[----:B------:R-:W-:Y:S01]  /*29c0*/  NOP ;  /* 0x0000000000007918 */ /* 0x000fe20000000000 */
[----:B------:R-:W-:Y:S01]  /*29d0*/  ULEA UR4, UR37, UR4, 0x18 ;  /* 0x0000000425047291 */ /* 0x000fe2000f8ec0ff */
[----:B------:R-:W-:Y:S02]  /*29e0*/  UMOV UR5, 0x400 ;  /* 0x0000040000057882 */ /* 0x000fe40000000000 */
[----:B------:R-:W-:-:S06]  /*29f0*/  ULEA UR37, UR37, UR5, 0x18 ;  /* 0x0000000525257291 */ /* 0x000fcc000f8ec0ff */
[----:B------:R-:W1:Y:S02]  /*2a00*/  LDS.U8 R0, [UR4+0x1c] ;  /* 0x00001c04ff007984 */ /* 0x000e640008000000 */
[----:B-1----:R-:W-:-:S13]  /*2a10*/  ISETP.NE.AND P0, PT, R0, RZ, PT ;  /* 0x000000ff0000720c */ /* 0x002fda0003f05270 */
[----:B------:R-:W-:Y:S05]  /*2a20*/  @P0 BRA `(.L_x_48) ;  /* 0x0000000000580947 */ /* 0x000fea0003800000 */
[----:B------:R-:W-:-:S13]  /*2a30*/  ELECT P0, URZ, PT ;  /* 0x0000000000ff782f */ /* 0x000fda0003800000 */
[----:B------:R-:W-:Y:S05]  /*2a40*/  @!P0 BRA `(.L_x_49) ;  /* 0x0000000000608947 */ /* 0x000fea0003800000 */
[----:B------:R-:W-:Y:S01]  /*2a50*/  UMOV UR5, 0x10 ;  /* 0x0000001000057882 */ /* 0x000fe20000000000 */
[----:B------:R-:W-:Y:S01]  /*2a60*/  HFMA2 R0, -RZ, RZ, 0, 5.9604644775390625e-08 ;  /* 0x00000001ff007431 */ /* 0x000fe200000001ff */
[----:B------:R-:W-:-:S03]  /*2a70*/  MOV R2, 0xffff ;  /* 0x0000ffff00027802 */ /* 0x000fc60000000f00 */
[----:B------:R-:W-:Y:S04]  /*2a80*/  DEPBAR.LE SB1, 0x36 ;  /* 0x00009d800000791a */ /* 0x000fe80000000000 */
[----:B------:R-:W1:Y:S02]  /*2a90*/  UTCATOMSWS.FIND_AND_SET.ALIGN UP0, UR5, UR5 ;  /* 0x00000005000575e3 */ /* 0x000e640008000800 */
[----:B-1----:R-:W-:Y:S01]  /*2aa0*/  MOV R3, UR5 ;  /* 0x0000000500037c02 */ /* 0x002fe20008000f00 */
[----:B------:R-:W-:Y:S06]  /*2ab0*/  BRA.U UP0, `(.L_x_50) ;  /* 0x0000000100187547 */ /* 0x000fec000b800000 */
.L_x_51:
[----:B------:R-:W-:Y:S05]  /*2ac0*/  NANOSLEEP 0x64 ;  /* 0x000000640000795d */ /* 0x000fea0003800000 */
[----:B------:R-:W-:-:S05]  /*2ad0*/  UMOV UR5, 0x10 ;  /* 0x0000001000057882 */ /* 0x000fca0000000000 */
[----:B------:R-:W-:Y:S04]  /*2ae0*/  DEPBAR.LE SB1, 0x36 ;  /* 0x00009d800000791a */ /* 0x000fe80000000000 */
[----:B------:R-:W1:Y:S02]  /*2af0*/  UTCATOMSWS.FIND_AND_SET.ALIGN UP0, UR5, UR5 ;  /* 0x00000005000575e3 */ /* 0x000e640008000800 */
[----:B-1----:R-:W-:Y:S01]  /*2b00*/  MOV R3, UR5 ;  /* 0x0000000500037c02 */ /* 0x002fe20008000f00 */
[----:B------:R-:W-:Y:S05]  /*2b10*/  BRA.U !UP0, `(.L_x_51) ;  /* 0xfffffffd08e87547 */ /* 0x000fea000b83ffff */
.L_x_50:
[-C--:B------:R-:W-:Y:S02]  /*2b20*/  SHF.L.U32 R2, R2, R3.reuse, RZ ;  /* 0x0000000302027219 */ /* 0x080fe400000006ff */
[----:B------:R-:W-:Y:S01]  /*2b30*/  SHF.L.U32 R0, R0, R3, RZ ;  /* 0x0000000300007219 */ /* 0x000fe200000006ff */
[----:B------:R-:W-:Y:S02]  /*2b40*/  IMAD.SHL.U32 R3, R3, 0x20, RZ ;  /* 0x0000002003037824 */ /* 0x000fe400078e00ff */
[----:B------:R1:W-:Y:S04]  /*2b50*/  ATOMS.OR RZ, [UR4+0x14], R2 ;  /* 0x00001402ffff798c */ /* 0x0003e8000b000004 */
[----:B------:R1:W-:Y:S04]  /*2b60*/  ATOMS.OR RZ, [UR4+0x18], R0 ;  /* 0x00001800ffff798c */ /* 0x0003e8000b000004 */
[----:B------:R1:W-:Y:S01]  /*2b70*/  STS [UR37+0x110], R3 ;  /* 0x00011003ff007988 */ /* 0x0003e20008000825 */
[----:B------:R-:W-:Y:S05]  /*2b80*/  BRA `(.L_x_49) ;  /* 0x0000000000107947 */ /* 0x000fea0003800000 */
.L_x_48:
[----:B------:R-:W-:Y:S02]  /*2b90*/  MOV R0, 0xffffffff ;  /* 0xffffffff00007802 */ /* 0x000fe40000000f00 */
[----:B------:R-:W-:-:S03]  /*2ba0*/  MOV R2, 0x2bd0 ;  /* 0x00002bd000027802 */ /* 0x000fc60000000f00 */
[----:B------:R1:W-:Y:S04]  /*2bb0*/  STS [UR37+0x110], R0 ;  /* 0x00011000ff007988 */ /* 0x0003e80008000825 */
[----:B-1-3-5:R-:W-:Y:S05]  /*2bc0*/  CALL.REL.NOINC `($__internal_1_$__cuda_sm10x_tcgen05_guardrail_trap_phase_invalid_during_alloc) ;  /* 0x0000008800ac7944 */ /* 0x02afea0003c00000 */
.L_x_49:
[----:B------:R-:W-:Y:S05]  /*2bd0*/  WARPSYNC.ALL ;  /* 0x0000000000007948 */ /* 0x000fea0003800000 */
[----:B------:R-:W2:Y:S01]  /*2be0*/  S2UR UR5, SR_CgaCtaId ;  /* 0x00000000000579c3 */ /* 0x000ea20000008800 */
[----:B------:R-:W-:Y:S01]  /*2bf0*/  UMOV UR4, 0x400 ;  /* 0x0000040000047882 */ /* 0x000fe20000000000 */
[----:B------:R-:W-:-:S06]  /*2c00*/  NOP ;  /* 0x0000000000007918 */ /* 0x000fcc0000000000 */
[----:B------:R-:W-:Y:S06]  /*2c10*/  BAR.ARV 0x6, 0xa0 ;  /* 0x0182800000007b1d */ /* 0x000fec0000002000 */
[----:B------:R-:W4:Y:S01]  /*2c20*/  LDCU UR7, c[0x0][0x38c] ;  /* 0x00007180ff0777ac */ /* 0x000f220008000800 */
[----:B------:R-:W-:Y:S01]  /*2c30*/  IMAD.MOV.U32 R11, RZ, RZ, 0x1 ;  /* 0x00000001ff0b7424 */ /* 0x000fe200078e00ff */
[----:B------:R-:W-:Y:S01]  /*2c40*/  CS2R R8, SRZ ;  /* 0x0000000000087805 */ /* 0x000fe2000001ff00 */
[----:B------:R-:W-:Y:S01]  /*2c50*/  IMAD.MOV.U32 R10, RZ, RZ, RZ ;  /* 0x000000ffff0a7224 */ /* 0x000fe200078e00ff */
[----:B------:R-:W3:Y:S01]  /*2c60*/  LDCU UR6, c[0x0][0x38c] ;  /* 0x00007180ff0677ac */ /* 0x000ee20008000800 */
[----:B------:R-:W-:Y:S01]  /*2c70*/  UMOV UR15, URZ ;  /* 0x000000ff000f7c82 */ /* 0x000fe20008000000 */
[----:B------:R-:W-:Y:S01]  /*2c80*/  UMOV UR14, URZ ;  /* 0x000000ff000e7c82 */ /* 0x000fe20008000000 */
[----:B--2---:R-:W-:Y:S01]  /*2c90*/  ULEA UR5, UR5, UR4, 0x18 ;  /* 0x0000000405057291 */ /* 0x004fe2000f8ec0ff */
[----:B------:R-:W-:Y:S01]  /*2ca0*/  UMOV UR24, 0x0 ;  /* 0x0000000000187882 */ /* 0x000fe20000000000 */
[----:B------:R-:W-:-:S02]  /*2cb0*/  UMOV UR25, 0x8400490 ;  /* 0x0840049000197882 */ /* 0x000fc40000000000 */
[----:B------:R-:W-:Y:S02]  /*2cc0*/  UIADD3 UR10, UPT, UPT, UR5, 0x10800, URZ ;  /* 0x00010800050a7890 */ /* 0x000fe4000fffe0ff */
[----:B------:R-:W-:Y:S02]  /*2cd0*/  UIADD3 UR11, UPT, UPT, UR5, 0x1c800, URZ ;  /* 0x0001c800050b7890 */ /* 0x000fe4000fffe0ff */
[----:B----4-:R-:W-:Y:S01]  /*2ce0*/  UIADD3 UR7, UPT, UPT, UR7, 0x3f, URZ ;  /* 0x0000003f07077890 */ /* 0x010fe2000fffe0ff */
[----:B-1----:R-:W1:Y:S01]  /*2cf0*/  LDS R0, [UR5+0x110] ;  /* 0x00011005ff007984 */ /* 0x002e620008000800 */
[----:B------:R-:W-:Y:S02]  /*2d00*/  USHF.R.U32.HI UR10, URZ, 0x4, UR10 ;  /* 0x00000004ff0a7899 */ /* 0x000fe4000801160a */
[----:B------:R-:W-:Y:S02]  /*2d10*/  USHF.R.S32.HI UR4, URZ, 0x1f, UR7 ;  /* 0x0000001fff047899 */ /* 0x000fe40008011407 */
[----:B------:R-:W-:-:S02]  /*2d20*/  USHF.R.U32.HI UR11, URZ, 0x4, UR11 ;  /* 0x00000004ff0b7899 */ /* 0x000fc4000801160b */
[----:B------:R-:W-:Y:S02]  /*2d30*/  ULEA.HI UR4, UR4, UR7, URZ, 0x6 ;  /* 0x0000000704047291 */ /* 0x000fe4000f8f30ff */
[----:B------:R-:W-:Y:S02]  /*2d40*/  ULOP3.LUT UR10, UR10, 0x3fff, URZ, 0xc0, !UPT ;  /* 0x00003fff0a0a7892 */ /* 0x000fe4000f8ec0ff */
[----:B------:R-:W-:Y:S02]  /*2d50*/  USHF.R.S32.HI UR4, URZ, 0x6, UR4 ;  /* 0x00000006ff047899 */ /* 0x000fe40008011404 */
[----:B------:R-:W-:Y:S02]  /*2d60*/  ULOP3.LUT UR11, UR11, 0x3fff, URZ, 0xc0, !UPT ;  /* 0x00003fff0b0b7892 */ /* 0x000fe4000f8ec0ff */
[----:B------:R-:W-:Y:S01]  /*2d70*/  UISETP.LT.AND UP0, UPT, UR4, 0x1, UPT ;  /* 0x000000010400788c */ /* 0x000fe2000bf01270 */
[----:B------:R-:W-:Y:S01]  /*2d80*/  UMOV UR22, 0x0 ;  /* 0x0000000000167882 */ /* 0x000fe20000000000 */
[----:B------:R-:W-:-:S02]  /*2d90*/  UMOV UR23, 0x8400490 ;  /* 0x0840049000177882 */ /* 0x000fc40000000000 */
[----:B------:R-:W-:Y:S02]  /*2da0*/  USEL UR9, UR4, 0x1, !UP0 ;  /* 0x0000000104097887 */ /* 0x000fe4000c000000 */
[----:B------:R-:W-:Y:S02]  /*2db0*/  ULOP3.LUT UR10, UR10, 0x10000, URZ, 0xfc, !UPT ;  /* 0x000100000a0a7892 */ /* 0x000fe4000f8efcff */
[----:B------:R-:W-:Y:S02]  /*2dc0*/  ULOP3.LUT UR11, UR11, 0x10000, URZ, 0xfc, !UPT ;  /* 0x000100000b0b7892 */ /* 0x000fe4000f8efcff */
[----:B------:R-:W-:Y:S02]  /*2dd0*/  UIADD3 UR9, UPT, UPT, -UR9, URZ, URZ ;  /* 0x000000ff09097290 */ /* 0x000fe4000fffe1ff */
[----:B---3--:R-:W-:Y:S01]  /*2de0*/  UISETP.GE.AND UP3, UPT, UR6, 0x1, UPT ;  /* 0x000000010600788c */ /* 0x008fe2000bf66270 */
[----:B------:R-:W-:Y:S01]  /*2df0*/  UMOV UR20, 0x0 ;  /* 0x0000000000147882 */ /* 0x000fe20000000000 */
[----:B------:R-:W-:Y:S01]  /*2e00*/  UMOV UR21, 0x8400490 ;  /* 0x0840049000157882 */ /* 0x000fe20000000000 */
[----:B------:R-:W-:Y:S01]  /*2e10*/  UMOV UR18, 0x0 ;  /* 0x0000000000127882 */ /* 0x000fe20000000000 */
[----:B------:R-:W-:Y:S01]  /*2e20*/  UMOV UR19, 0x8400490 ;  /* 0x0840049000137882 */ /* 0x000fe20000000000 */
[----:B-1----:R-:W-:-:S15]  /*2e30*/  R2UR UR16, R0 ;  /* 0x00000000001072ca */ /* 0x002fde00000e0000 */
.L_x_58:
[----:B------:R-:W-:Y:S02]  /*2e40*/  LEA R0, R10, UR5, 0x3 ;  /* 0x000000050a007c11 */ /* 0x000fe4000f8e18ff */
[----:B------:R-:W-:Y:S02]  /*2e50*/  SHF.L.U32 R5, R9, 0x1f, RZ ;  /* 0x0000001f09057819 */ /* 0x000fe400000006ff */
[----:B------:R-:W-:Y:S01]  /*2e60*/  PLOP3.LUT P0, PT, PT, PT, UP3, 0x80, 0x8 ;  /* 0x000000000008781c */ /* 0x000fe20003f0f038 */
[----:B------:R-:W-:Y:S01]  /*2e70*/  VIADD R3, R0, 0x90 ;  /* 0x0000009000037836 */ /* 0x000fe20000000000 */
[----:B-1----:R-:W1:Y:S02]  /*2e80*/  SYNCS.PHASECHK.TRANS64.TRYWAIT P1, [R0+URZ+0x80], R5 ;  /* 0x00008005000075a7 */ /* 0x002e6400080211ff */
[----:B-1-3--:R-:W-:Y:S09]  /*2e90*/  @!P1 BRA `(.L_x_52) ;  /* 0x0000008000289947 */ /* 0x00aff20003800000 */
.L_x_141:
[----:B------:R-:W-:Y:S01]  /*2ea0*/  LEA R4, R10, UR5, 0x4 ;  /* 0x000000050a047c11 */ /* 0x000fe2000f8e20ff */
[----:B------:R-:W-:Y:S01]  /*2eb0*/  @UP3 ULEA UR6, UR14, UR5, 0x3 ;  /* 0x000000050e063291 */ /* 0x000fe2000f8e18ff */
[----:B------:R-:W-:Y:S01]  /*2ec0*/  PLOP3.LUT P2, PT, PT, PT, PT, 0x80, 0x8 ;  /* 0x000000000008781c */ /* 0x000fe20003f4f070 */
[----:B------:R-:W-:Y:S01]  /*2ed0*/  ULEA UR7, UR15, UR5, 0x3 ;  /* 0x000000050f077291 */ /* 0x000fe2000f8e18ff */
[----:B------:R-:W-:Y:S01]  /*2ee0*/  PRMT R3, RZ, 0x654, R3 ;  /* 0x00000654ff037816 */ /* 0x000fe20000000003 */
[----:B------:R-:W-:Y:S01]  /*2ef0*/  ULEA UR8, UR15, UR16, 0x8 ;  /* 0x000000100f087291 */ /* 0x000fe2000f8e40ff */
[----:B-1----:R-:W1:Y:S01]  /*2f00*/  LDS.128 R4, [R4+0xf0] ;  /* 0x0000f00004047984 */ /* 0x002e620000000c00 */
[----:B------:R-:W-:Y:S02]  /*2f10*/  @P0 SHF.L.U32 R2, R8, 0x1f, RZ ;  /* 0x0000001f08020819 */ /* 0x000fe400000006ff */
[----:B------:R-:W-:Y:S01]  /*2f20*/  SHF.L.U32 R0, R11, 0x1f, RZ ;  /* 0x0000001f0b007819 */ /* 0x000fe200000006ff */
[----:B------:R-:W-:Y:S01]  /*2f30*/  @!PT LDS RZ, [RZ] ;  /* 0x00000000fffff984 */ /* 0x000fe20000000800 */
[----:B------:R-:W-:Y:S01]  /*2f40*/  @!PT LDS RZ, [RZ] ;  /* 0x00000000fffff984 */ /* 0x000fe20000000800 */
[----:B------:R-:W-:Y:S01]  /*2f50*/  @!PT LDS RZ, [RZ] ;  /* 0x00000000fffff984 */ /* 0x000fe20000000800 */
[----:B------:R-:W-:Y:S01]  /*2f60*/  @!PT LDS RZ, [RZ] ;  /* 0x00000000fffff984 */ /* 0x000fe20000000800 */
[----:B------:R2:W-:Y:S06]  /*2f70*/  MEMBAR.ALL.CTA ;  /* 0x0000000000007992 */ /* 0x0005ec0000008000 */
[----:B--2---:R-:W2:Y:S02]  /*2f80*/  FENCE.VIEW.ASYNC.S ;  /* 0x00000000000073c6 */ /* 0x004ea40000000000 */
[----:B--2---:R2:W-:Y:S01]  /*2f90*/  SYNCS.ARRIVE.TRANS64.RED.A1T0 RZ, [R3+URZ], RZ ;  /* 0x000000ff03ff79a7 */ /* 0x0045e200081004ff */
[----:B------:R2:W3:Y:S01]  /*2fa0*/  @P0 SYNCS.PHASECHK.TRANS64.TRYWAIT P2, [UR6], R2 ;  /* 0x00000002ff0005a7 */ /* 0x0004e20008041106 */
[----:B-1----:R-:W-:Y:S01]  /*2fb0*/  LOP3.LUT P1, RZ, R6, 0x1, RZ, 0xc0, !PT ;  /* 0x0000000106ff7812 */ /* 0x002fe2000782c0ff */
[----:B------:R-:W1:Y:S02]  /*2fc0*/  SYNCS.PHASECHK.TRANS64.TRYWAIT P0, [UR7+0xb0], R0 ;  /* 0x0000b000ff0075a7 */ /* 0x000e640008001107 */
[----:B-123--:R-:W-:Y:S10]  /*2fd0*/  @!P0 BRA `(.L_x_53) ;  /* 0x0000007c00ec8947 */ /* 0x00eff40003800000 */
.L_x_143:
[----:B------:R-:W-:Y:S01]  /*2fe0*/  IADD3 R10, PT, PT, R10, 0x1, RZ ;  /* 0x000000010a0a7810 */ /* 0x000fe20007ffe0ff */
[----:B------:R-:W-:Y:S06]  /*2ff0*/  BRA.U !UP3, `(.L_x_54) ;  /* 0x000000010bc07547 */ /* 0x000fec000b800000 */
[----:B------:R-:W-:Y:S01]  /*3000*/  UPLOP3.LUT UP4, UPT, UPT, UPT, UPT, 0x40, 0x4 ;  /* 0x000000000004789c */ /* 0x000fe20003f8e870 */
[----:B------:R-:W-:Y:S01]  /*3010*/  UMOV UR13, UR9 ;  /* 0x00000009000d7c82 */ /* 0x000fe20008000000 */
[----:B------:R-:W-:Y:S01]  /*3020*/  UMOV UR12, UR4 ;  /* 0x00000004000c7c82 */ /* 0x000fe20008000000 */
[----:B------:R-:W-:-:S08]  /*3030*/  UMOV UR17, UR14 ;  /* 0x0000000e00117c82 */ /* 0x000fd00008000000 */
.L_x_57:
[----:B------:R-:W-:Y:S02]  /*3040*/  UIADD3 UR13, UPT, UPT, UR13, 0x1, URZ ;  /* 0x000000010d0d7890 */ /* 0x000fe4000fffe0ff */
[----:B--2---:R-:W-:Y:S02]  /*3050*/  ULEA UR6, UR17, UR5, 0x3 ;  /* 0x0000000511067291 */ /* 0x004fe4000f8e18ff */
[----:B------:R-:W-:Y:S01]  /*3060*/  UISETP.NE.AND UP0, UPT, UR13, URZ, UPT ;  /* 0x000000ff0d00728c */ /* 0x000fe2000bf05270 */
[----:B---3--:R-:W-:Y:S10]  /*3070*/  @P2 BRA `(.L_x_55) ;  /* 0x00000000000c2947 */ /* 0x008ff40003800000 */
[----:B-1----:R-:W-:Y:S04]  /*3080*/  SHF.L.U32 R3, R8, 0x1f, RZ ;  /* 0x0000001f08037819 */ /* 0x002fe800000006ff */
[----:B------:R-:W1:Y:S02]  /*3090*/  SYNCS.PHASECHK.TRANS64.TRYWAIT P0, [UR6], R3 ;  /* 0x00000003ff0075a7 */ /* 0x000e640008001106 */
[----:B-1----:R-:W-:Y:S05]  /*30a0*/  @!P0 BRA `(.L_x_56) ;  /* 0x0000007c00d08947 */ /* 0x002fea0003800000 */
.L_x_55:
[----:B------:R-:W-:Y:S01]  /*30b0*/  UISETP.NE.AND UP1, UPT, UR12, 0x1, UPT ;  /* 0x000000010c00788c */ /* 0x000fe2000bf25270 */
[----:B------:R-:W-:Y:S01]  /*30c0*/  PLOP3.LUT P2, PT, PT, PT, PT, 0x80, 0x8 ;  /* 0x000000000008781c */ /* 0x000fe20003f4f070 */
[----:B------:R-:W-:Y:S02]  /*30d0*/  UIADD3 UR14, UPT, UPT, UR17, 0x1, URZ ;  /* 0x00000001110e7890 */ /* 0x000fe4000fffe0ff */
[----:B------:R-:W-:Y:S02]  /*30e0*/  ULEA UR28, UR17, UR11, 0xb ;  /* 0x0000000b111c7291 */ /* 0x000fe4000f8e58ff */
[----:B------:R-:W-:Y:S01]  /*30f0*/  UISETP.NE.AND UP2, UPT, UR14, 0x3, UPT ;  /* 0x000000030e00788c */ /* 0x000fe2000bf45270 */
[----:B------:R-:W-:Y:S01]  /*3100*/  PLOP3.LUT P0, PT, PT, PT, UP1, 0x80, 0x8 ;  /* 0x000000000008781c */ /* 0x000fe20003f0f018 */
[----:B------:R-:W-:Y:S02]  /*3110*/  UIADD3 UR40, UPT, UPT, UR28, 0x2, URZ ;  /* 0x000000021c287890 */ /* 0x000fe4000fffe0ff */
[----:B------:R-:W-:Y:S02]  /*3120*/  USEL UR27, URZ, 0x1, UP2 ;  /* 0x00000001ff1b7887 */ /* 0x000fe40009000000 */
[----:B------:R-:W-:Y:S02]  /*3130*/  USEL UR14, UR14, URZ, UP2 ;  /* 0x000000ff0e0e7287 */ /* 0x000fe40009000000 */
[----:B------:R-:W-:Y:S02]  /*3140*/  UIADD3 UR36, UPT, UPT, UR28, 0x4, URZ ;  /* 0x000000041c247890 */ /* 0x000fe4000fffe0ff */
[----:B------:R-:W-:Y:S01]  /*3150*/  @UP1 ULEA UR26, UR14, UR5, 0x3 ;  /* 0x000000050e1a1291 */ /* 0x000fe2000f8e18ff */
[----:B------:R-:W-:Y:S01]  /*3160*/  LOP3.LUT R8, R8, UR27, RZ, 0x3c, !PT ;  /* 0x0000001b08087c12 */ /* 0x000fe2000f8e3cff */
[----:B------:R-:W-:Y:S02]  /*3170*/  UIADD3 UR32, UPT, UPT, UR28, 0x6, URZ ;  /* 0x000000061c207890 */ /* 0x000fe4000fffe0ff */
[----:B------:R-:W-:Y:S01]  /*3180*/  UIADD3 UR6, UPT, UPT, UR6, 0x18, URZ ;  /* 0x0000001806067890 */ /* 0x000fe2000fffe0ff */
[----:B-1----:R-:W-:Y:S01]  /*3190*/  @P0 SHF.L.U32 R0, R8, 0x1f, RZ ;  /* 0x0000001f08000819 */ /* 0x002fe200000006ff */
[----:B------:R-:W-:Y:S01]  /*31a0*/  UIADD3 UR12, UPT, UPT, UR12, -0x1, URZ ;  /* 0xffffffff0c0c7890 */ /* 0x000fe2000fffe0ff */
[----:B------:R-:W-:Y:S02]  /*31b0*/  UMOV UR29, 0x40004040 ;  /* 0x40004040001d7882 */ /* 0x000fe40000000000 */
[----:B------:R2:W3:Y:S01]  /*31c0*/  @P0 SYNCS.PHASECHK.TRANS64.TRYWAIT P2, [UR26], R0 ;  /* 0x00000000ff0005a7 */ /* 0x0004e2000804111a */
[----:B------:R-:W-:Y:S01]  /*31d0*/  ULEA UR26, UR17, UR10, 0xa ;  /* 0x0000000a111a7291 */ /* 0x000fe2000f8e50ff */
[----:B------:R-:W-:Y:S01]  /*31e0*/  UMOV UR27, 0x40004040 ;  /* 0x40004040001b7882 */ /* 0x000fe20000000000 */
[----:B------:R-:W-:Y:S02]  /*31f0*/  UMOV UR41, 0x40004040 ;  /* 0x4000404000297882 */ /* 0x000fe40000000000 */
[----:B------:R-:W-:Y:S02]  /*3200*/  UIADD3 UR38, UPT, UPT, UR26, 0x2, URZ ;  /* 0x000000021a267890 */ /* 0x000fe4000fffe0ff */
[----:B------:R-:W-:Y:S02]  /*3210*/  UIADD3 UR34, UPT, UPT, UR26, 0x4, URZ ;  /* 0x000000041a227890 */ /* 0x000fe4000fffe0ff */
[----:B------:R-:W-:Y:S01]  /*3220*/  UIADD3 UR30, UPT, UPT, UR26, 0x6, URZ ;  /* 0x000000061a1e7890 */ /* 0x000fe2000fffe0ff */
[----:B------:R2:W-:Y:S01]  /*3230*/  UTCHMMA gdesc[UR26], gdesc[UR28], tmem[UR8], tmem[UR24], idesc[UR25], UP4 ;  /* 0x00ff181c1a0075ea */ /* 0x0005e2000a000008 */
[----:B------:R-:W-:Y:S01]  /*3240*/  UPLOP3.LUT UP4, UPT, UPT, UPT, UPT, 0x80, 0x8 ;  /* 0x000000000008789c */ /* 0x000fe20003f8f070 */
[----:B------:R-:W-:Y:S01]  /*3250*/  UMOV UR39, 0x40004040 ;  /* 0x4000404000277882 */ /* 0x000fe20000000000 */
[----:B------:R-:W-:Y:S01]  /*3260*/  UMOV UR37, 0x40004040 ;  /* 0x4000404000257882 */ /* 0x000fe20000000000 */
[----:B------:R2:W-:Y:S01]  /*3270*/  UTCHMMA gdesc[UR38], gdesc[UR40], tmem[UR8], tmem[UR22], idesc[UR23], UPT ;  /* 0x00ff1628260075ea */ /* 0x0005e2000b800008 */
[----:B------:R-:W-:Y:S01]  /*3280*/  UMOV UR35, 0x40004040 ;  /* 0x4000404000237882 */ /* 0x000fe20000000000 */
[----:B------:R-:W-:Y:S01]  /*3290*/  UMOV UR33, 0x40004040 ;  /* 0x4000404000217882 */ /* 0x000fe20000000000 */
[----:B------:R-:W-:Y:S01]  /*32a0*/  UMOV UR31, 0x40004040 ;  /* 0x40004040001f7882 */ /* 0x000fe20000000000 */
[----:B------:R2:W-:Y:S01]  /*32b0*/  UTCHMMA gdesc[UR34], gdesc[UR36], tmem[UR8], tmem[UR20], idesc[UR21], UPT ;  /* 0x00ff1424220075ea */ /* 0x0005e2000b800008 */
[----:B------:R2:W-:Y:S01]  /*32c0*/  UTCHMMA gdesc[UR30], gdesc[UR32], tmem[UR8], tmem[UR18], idesc[UR19], UPT ;  /* 0x00ff12201e0075ea */ /* 0x0005e2000b800008 */
[----:B------:R2:W-:Y:S01]  /*32d0*/  UTCBAR [UR6], URZ ;  /* 0x000000ff060073e9 */ /* 0x0005e200080000ff */
[----:B------:R-:W-:Y:S01]  /*32e0*/  UMOV UR17, UR14 ;  /* 0x0000000e00117c82 */ /* 0x000fe20008000000 */
[----:B------:R-:W-:Y:S05]  /*32f0*/  BRA.U UP0, `(.L_x_57) ;  /* 0xfffffffd00507547 */ /* 0x000fea000b83ffff */
.L_x_54:
[----:B------:R-:W-:Y:S01]  /*3300*/  UIADD3 UR15, UPT, UPT, UR15, 0x1, URZ ;  /* 0x000000010f0f7890 */ /* 0x000fe2000fffe0ff */
[C---:B------:R-:W-:Y:S01]  /*3310*/  ISETP.NE.AND P0, PT, R10.reuse, 0x2, PT ;  /* 0x000000020a00780c */ /* 0x040fe20003f05270 */
[----:B------:R-:W-:Y:S02]  /*3320*/  UIADD3 UR7, UPT, UPT, UR7, 0xa0, URZ ;  /* 0x000000a007077890 */ /* 0x000fe4000fffe0ff */
[----:B------:R-:W-:Y:S01]  /*3330*/  UISETP.NE.AND UP0, UPT, UR15, 0x2, UPT ;  /* 0x000000020f00788c */ /* 0x000fe2000bf05270 */
[----:B-12---:R-:W-:Y:S02]  /*3340*/  SEL R0, RZ, 0x1, P0 ;  /* 0x00000001ff007807 */ /* 0x006fe40000000000 */
[----:B------:R-:W-:Y:S01]  /*3350*/  SEL R10, R10, RZ, P0 ;  /* 0x000000ff0a0a7207 */ /* 0x000fe20000000000 */
[----:B------:R-:W-:Y:S01]  /*3360*/  USEL UR6, URZ, 0x1, UP0 ;  /* 0x00000001ff067887 */ /* 0x000fe20008000000 */
[----:B------:R-:W-:Y:S01]  /*3370*/  LOP3.LUT R9, R9, R0, RZ, 0x3c, !PT ;  /* 0x0000000009097212 */ /* 0x000fe200078e3cff */
[----:B------:R-:W-:Y:S01]  /*3380*/  USEL UR15, UR15, URZ, UP0 ;  /* 0x000000ff0f0f7287 */ /* 0x000fe20008000000 */
[----:B------:R1:W-:Y:S03]  /*3390*/  UTCBAR [UR7], URZ ;  /* 0x000000ff070073e9 */ /* 0x0003e600080000ff */
[----:B------:R-:W-:Y:S01]  /*33a0*/  LOP3.LUT R11, R11, UR6, RZ, 0x3c, !PT ;  /* 0x000000060b0b7c12 */ /* 0x000fe2000f8e3cff */
[----:B------:R-:W-:Y:S07]  /*33b0*/  @P1 BRA `(.L_x_58) ;  /* 0xfffffff800a01947 */ /* 0x000fee000383ffff */
[----:B------:R-:W2:Y:S01]  /*33c0*/  S2UR UR4, SR_CgaCtaId ;  /* 0x00000000000479c3 */ /* 0x000ea20000008800 */
[----:B------:R-:W-:Y:S01]  /*33d0*/  ELECT P0, URZ, PT ;  /* 0x0000000000ff782f */ /* 0x000fe20003800000 */
[----:B------:R-:W-:Y:S01]  /*33e0*/  IMAD.MOV.U32 R0, RZ, RZ, 0x1 ;  /* 0x00000001ff007424 */ /* 0x000fe200078e00ff */
[----:B------:R-:W-:Y:S01]  /*33f0*/  UIADD3 UR5, UPT, UPT, UR5, 0xb0, URZ ;  /* 0x000000b005057890 */ /* 0x000fe2000fffe0ff */
[----:B------:R-:W-:Y:S01]  /*3400*/  SHF.L.U32 R3, R11, 0x1f, RZ ;  /* 0x0000001f0b037819 */ /* 0x000fe200000006ff */
[----:B------:R-:W-:-:S03]  /*3410*/  UMOV UR6, 0x40 ;  /* 0x0000004000067882 */ /* 0x000fc60000000000 */
[----:B------:R-:W-:Y:S01]  /*3420*/  UVIRTCOUNT.DEALLOC.SMPOOL 0x80 ;  /* 0x000000800000784c */ /* 0x000fe20000000000 */
[----:B--2---:R-:W-:Y:S02]  /*3430*/  ULEA UR4, UR4, UR6, 0x18 ;  /* 0x0000000604047291 */ /* 0x004fe4000f8ec0ff */
[----:B------:R-:W-:-:S07]  /*3440*/  ULEA UR6, UR15, UR5, 0x3 ;  /* 0x000000050f067291 */ /* 0x000fce000f8e18ff */
[----:B------:R2:W-:Y:S02]  /*3450*/  @P0 STS.U8 [UR4+0x1c], R0 ;  /* 0x00001c00ff000988 */ /* 0x0005e40008000004 */
[----:B------:R-:W4:Y:S02]  /*3460*/  SYNCS.PHASECHK.TRANS64.TRYWAIT P0, [UR6], R3 ;  /* 0x00000003ff0075a7 */ /* 0x000f240008001106 */
[----:B--2-4-:R-:W-:Y:S05]  /*3470*/  @!P0 BRA `(.L_x_59) ;  /* 0x0000007800f48947 */ /* 0x014fea0003800000 */
.L_x_146:
[----:B-1----:R-:W-:-:S04]  /*3480*/  UIADD3 UR7, UPT, UPT, UR15, 0x1, URZ ;  /* 0x000000010f077890 */ /* 0x002fc8000fffe0ff */
[----:B------:R-:W-:-:S04]  /*3490*/  UISETP.NE.AND UP0, UPT, UR7, 0x2, UPT ;  /* 0x000000020700788c */ /* 0x000fc8000bf05270 */
[----:B------:R-:W-:Y:S02]  /*34a0*/  USEL UR6, URZ, 0x1, UP0 ;  /* 0x00000001ff067887 */ /* 0x000fe40008000000 */
[----:B------:R-:W-:-:S04]  /*34b0*/  USEL UR7, UR7, URZ, UP0 ;  /* 0x000000ff07077287 */ /* 0x000fc80008000000 */
[----:B------:R-:W-:Y:S01]  /*34c0*/  ULEA UR7, UR7, UR5, 0x3 ;  /* 0x0000000507077291 */ /* 0x000fe2000f8e18ff */
[----:B--2---:R-:W-:-:S04]  /*34d0*/  LOP3.LUT R3, R11, UR6, RZ, 0x3c, !PT ;  /* 0x000000060b037c12 */ /* 0x004fc8000f8e3cff */
[----:B------:R-:W-:-:S04]  /*34e0*/  SHF.L.U32 R3, R3, 0x1f, RZ ;  /* 0x0000001f03037819 */ /* 0x000fc800000006ff */
[----:B------:R-:W1:Y:S02]  /*34f0*/  SYNCS.PHASECHK.TRANS64.TRYWAIT P0, [UR7], R3 ;  /* 0x00000003ff0075a7 */ /* 0x000e640008001107 */
[----:B-1----:R-:W-:Y:S05]  /*3500*/  @!P0 BRA `(.L_x_60) ;  /* 0x0000007800e88947 */ /* 0x002fea0003800000 */
.L_x_148:
[----:B------:R-:W-:Y:S01]  /*3510*/  NOP ;  /* 0x0000000000007918 */ /* 0x000fe20000000000 */
[----:B-1----:R-:W1:Y:S01]  /*3520*/  LDS R0, [UR4+0x14] ;  /* 0x00001404ff007984 */ /* 0x002e620008000800 */
[----:B------:R-:W-:Y:S01]  /*3530*/  ULOP3.LUT UR6, UR16, 0xffff, URZ, 0xc0, !UPT ;  /* 0x0000ffff10067892 */ /* 0x000fe2000f8ec0ff */
[----:B------:R-:W-:Y:S01]  /*3540*/  UMOV UR8, 0xffff ;  /* 0x0000ffff00087882 */ /* 0x000fe20000000000 */
[----:B------:R-:W-:Y:S02]  /*3550*/  UMOV UR5, 0x1 ;  /* 0x0000000100057882 */ /* 0x000fe40000000000 */
[----:B------:R-:W-:-:S04]  /*3560*/  USHF.R.U32.HI UR6, URZ, 0x5, UR6 ;  /* 0x00000005ff067899 */ /* 0x000fc80008011606 */
[----:B------:R-:W-:Y:S02]  /*3570*/  USHF.L.U32 UR8, UR8, UR6, URZ ;  /* 0x0000000608087299 */ /* 0x000fe400080006ff */
[----:B------:R-:W-:-:S04]  /*3580*/  USHF.L.U32 UR5, UR5, UR6, URZ ;  /* 0x0000000605057299 */ /* 0x000fc800080006ff */
[----:B-1----:R-:W-:-:S04]  /*3590*/  LOP3.LUT R0, R0, UR8, RZ, 0xc0, !PT ;  /* 0x0000000800007c12 */ /* 0x002fc8000f8ec0ff */
[----:B------:R-:W-:-:S13]  /*35a0*/  ISETP.NE.AND P0, PT, R0, UR8, PT ;  /* 0x0000000800007c0c */ /* 0x000fda000bf05270 */
[----:B------:R-:W-:Y:S05]  /*35b0*/  @P0 BRA `(.L_x_61) ;  /* 0x0000000000580947 */ /* 0x000fea0003800000 */
[----:B------:R-:W1:Y:S02]  /*35c0*/  LDS R0, [UR4+0x18] ;  /* 0x00001804ff007984 */ /* 0x000e640008000800 */
[----:B-1----:R-:W-:-:S04]  /*35d0*/  LOP3.LUT R0, R0, UR5, RZ, 0xc0, !PT ;  /* 0x0000000500007c12 */ /* 0x002fc8000f8ec0ff */
[----:B------:R-:W-:-:S13]  /*35e0*/  ISETP.NE.AND P0, PT, R0, UR5, PT ;  /* 0x0000000500007c0c */ /* 0x000fda000bf05270 */
[----:B------:R-:W-:Y:S05]  /*35f0*/  @P0 BRA `(.L_x_62) ;  /* 0x00000000003c0947 */ /* 0x000fea0003800000 */
[----:B------:R-:W1:Y:S01]  /*3600*/  S2R R2, SR_LANEID ;  /* 0x0000000000027919 */ /* 0x000e620000000000 */
[----:B------:R-:W-:Y:S01]  /*3610*/  ULOP3.LUT UR8, URZ, UR8, URZ, 0x33, !UPT ;  /* 0x00000008ff087292 */ /* 0x000fe2000f8e33ff */
[----:B------:R-:W-:Y:S01]  /*3620*/  LOP3.LUT R4, RZ, UR5, RZ, 0x33, !PT ;  /* 0x00000005ff047c12 */ /* 0x000fe2000f8e33ff */
[----:B------:R-:W-:Y:S02]  /*3630*/  VOTEU.ANY UR7, UPT, PT ;  /* 0x0000000000077886 */ /* 0x000fe400038e0100 */
[----:B------:R-:W-:Y:S01]  /*3640*/  UFLO.U32 UR7, UR7 ;  /* 0x00000007000772bd */ /* 0x000fe200080e0000 */
[----:B------:R-:W2:Y:S01]  /*3650*/  REDUX UR5, R4 ;  /* 0x00000000040573c4 */ /* 0x000ea20000000000 */
[----:B------:R-:W-:-:S06]  /*3660*/  IMAD.U32 R0, RZ, RZ, UR8 ;  /* 0x00000008ff007e24 */ /* 0x000fcc000f8e00ff */
[----:B------:R4:W-:Y:S01]  /*3670*/  UTCATOMSWS.AND URZ, UR8 ;  /* 0x0000000800ff79e3 */ /* 0x0009e20008000000 */
[----:B------:R-:W3:Y:S01]  /*3680*/  REDUX UR6, R0 ;  /* 0x00000000000673c4 */ /* 0x000ee20000000000 */
[----:B-1----:R-:W-:Y:S01]  /*3690*/  ISETP.EQ.U32.AND P0, PT, R2, UR7, PT ;  /* 0x0000000702007c0c */ /* 0x002fe2000bf02070 */
[----:B--2---:R-:W-:Y:S01]  /*36a0*/  IMAD.U32 R2, RZ, RZ, UR5 ;  /* 0x00000005ff027e24 */ /* 0x004fe2000f8e00ff */
[----:B---3--:R-:W-:-:S11]  /*36b0*/  MOV R3, UR6 ;  /* 0x0000000600037c02 */ /* 0x008fd60008000f00 */
[----:B------:R4:W-:Y:S04]  /*36c0*/  @P0 ATOMS.AND RZ, [UR4+0x14], R3 ;  /* 0x00001403ffff098c */ /* 0x0009e8000a800004 */
[----:B------:R4:W-:Y:S01]  /*36d0*/  @P0 ATOMS.AND RZ, [UR4+0x18], R2 ;  /* 0x00001802ffff098c */ /* 0x0009e2000a800004 */
[----:B------:R-:W-:Y:S05]  /*36e0*/  BRA `(.L_x_63) ;  /* 0x0000000000147947 */ /* 0x000fea0003800000 */
.L_x_62:
[----:B------:R-:W-:Y:S02]  /*36f0*/  MOV R2, 0x3710 ;  /* 0x0000371000027802 */ /* 0x000fe40000000f00 */
[----:B---3-5:R-:W-:Y:S05]  /*3700*/  CALL.REL.NOINC `($__internal_0_$__cuda_sm10x_tcgen05_guardrail_trap_col_being_dealloced_not_returned_by_alloc) ;  /* 0x0000007c00d07944 */ /* 0x028fea0003c00000 */
[----:B------:R-:W-:Y:S05]  /*3710*/  BRA `(.L_x_63) ;  /* 0x0000000000087947 */ /* 0x000fea0003800000 */
.L_x_61:
[----:B------:R-:W-:Y:S02]  /*3720*/  MOV R2, 0x3740 ;  /* 0x0000374000027802 */ /* 0x000fe40000000f00 */
[----:B---3-5:R-:W-:Y:S05]  /*3730*/  CALL.REL.NOINC `($__internal_2_$__cuda_sm10x_tcgen05_guardrail_trap_unallocated_columns_being_dealloced) ;  /* 0x0000007c00dc7944 */ /* 0x028fea0003c00000 */
.L_x_63:
[----:B------:R-:W-:Y:S01]  /*3740*/  NOP ;  /* 0x0000000000007918 */ /* 0x000fe20000000000 */
[----:B----4-:R-:W-:Y:S05]  /*3750*/  EXIT ;  /* 0x000000000000794d */ /* 0x010fea0003800000 */
.L_x_47:
[----:B------:R-:W-:-:S09]  /*3760*/  UISETP.NE.OR UP2, UPT, UR8, 0x3, !UP2 ;  /* 0x000000030800788c */ /* 0x000fd2000d745670 */
[----:B------:R-:W-:Y:S05]  /*3770*/  BRA.U UP2, `(.L_x_64) ;  /* 0x0000001102147547 */ /* 0x000fea000b800000 */
[----:B------:R-:W1:Y:S01]  /*3780*/  LDC R0, c[0x0][0xb30] ;  /* 0x0002cc00ff007b82 */ /* 0x000e620000000800 */
[----:B------:R-:W2:Y:S01]  /*3790*/  LDCU.64 UR8, c[0x0][0x888] ;  /* 0x00011100ff0877ac */ /* 0x000ea20008000a00 */
[----:B------:R-:W-:Y:S02]  /*37a0*/  HFMA2 R29, -RZ, RZ, 0, 0 ;  /* 0x00000000ff1d7431 */ /* 0x000fe400000001ff */
[----:B------:R-:W-:Y:S01]  /*37b0*/  IMAD.MOV.U32 R31, RZ, RZ, 0x1 ;  /* 0x00000001ff1f7424 */ /* 0x000fe200078e00ff */
[----:B------:R-:W-:Y:S01]  /*37c0*/  MOV R23, 0x4000 ;  /* 0x0000400000177802 */ /* 0x000fe20000000f00 */
[----:B------:R-:W4:Y:S01]  /*37d0*/  LDCU.64 UR4, c[0x0][0x890] ;  /* 0x00011200ff0477ac */ /* 0x000f220008000a00 */
[----:B------:R-:W-:Y:S01]  /*37e0*/  IMAD.MOV.U32 R30, RZ, RZ, RZ ;  /* 0x000000ffff1e7224 */ /* 0x000fe200078e00ff */
[----:B------:R-:W3:Y:S01]  /*37f0*/  LDC R19, c[0x0][0x370] ;  /* 0x0000dc00ff137b82 */ /* 0x000ee20000000800 */
[----:B------:R-:W-:Y:S01]  /*3800*/  UMOV UR7, 0x400 ;  /* 0x0000040000077882 */ /* 0x000fe20000000000 */
[----:B------:R-:W-:-:S02]  /*3810*/  UPLOP3.LUT UP1, UPT, UPT, UPT, UPT, 0x40, 0x4 ;  /* 0x000000000004789c */ /* 0x000fc40003f2e870 */
[----:B------:R-:W-:-:S04]  /*3820*/  ULEA UR7, UR37, UR7, 0x18 ;  /* 0x0000000725077291 */ /* 0x000fc8000f8ec0ff */
[----:B------:R-:W3:Y:S01]  /*3830*/  LDC R2, c[0x0][0xb0c] ;  /* 0x0002c300ff027b82 */ /* 0x000ee20000000800 */
[----:B------:R-:W-:Y:S02]  /*3840*/  UIADD3 UR13, UPT, UPT, UR7, 0x48, URZ ;  /* 0x00000048070d7890 */ /* 0x000fe4000fffe0ff */
[----:B--2---:R-:W-:Y:S02]  /*3850*/  UISETP.NE.U32.AND UP2, UPT, UR8, URZ, UPT ;  /* 0x000000ff0800728c */ /* 0x004fe4000bf45070 */
[----:B------:R-:W-:Y:S02]  /*3860*/  UIADD3 UR33, UPT, UPT, UR7, 0x30, URZ ;  /* 0x0000003007217890 */ /* 0x000fe4000fffe0ff */
[----:B----4-:R-:W-:Y:S01]  /*3870*/  UISETP.NE.U32.AND UP3, UPT, UR4, URZ, UPT ;  /* 0x000000ff0400728c */ /* 0x010fe2000bf65070 */
[----:B------:R-:W2:Y:S01]  /*3880*/  LDC R18, c[0x0][0xb20] ;  /* 0x0002c800ff127b82 */ /* 0x000ea20000000800 */
[----:B-1----:R-:W-:Y:S01]  /*3890*/  ISETP.NE.AND P1, PT, R0, 0x1, PT ;  /* 0x000000010000780c */ /* 0x002fe20003f25270 */
[----:B------:R-:W-:-:S02]  /*38a0*/  UISETP.NE.AND.EX UP2, UPT, UR9, URZ, UPT, UP2 ;  /* 0x000000ff0900728c */ /* 0x000fc4000bf45320 */
[----:B------:R-:W-:Y:S02]  /*38b0*/  UIADD3 UR25, UPT, UPT, UR7, 0x38, URZ ;  /* 0x0000003807197890 */ /* 0x000fe4000fffe0ff */
[----:B------:R-:W-:Y:S02]  /*38c0*/  UIADD3 UR17, UPT, UPT, UR7, 0x40, URZ ;  /* 0x0000004007117890 */ /* 0x000fe4000fffe0ff */
[----:B------:R-:W1:Y:S01]  /*38d0*/  LDC.64 R32, c[0x0][0x348] ;  /* 0x0000d200ff207b82 */ /* 0x000e620000000a00 */
[----:B------:R-:W-:Y:S02]  /*38e0*/  UPRMT UR13, UR37, 0x654, UR13 ;  /* 0x00000654250d7896 */ /* 0x000fe4000800000d */
[----:B------:R-:W-:-:S05]  /*38f0*/  UISETP.NE.AND.EX UP3, UPT, UR5, URZ, UPT, UP3 ;  /* 0x000000ff0500728c */ /* 0x000fca000bf65330 */
[----:B------:R-:W4:Y:S08]  /*3900*/  LDC.64 R16, c[0x0][0xb10] ;  /* 0x0002c400ff107b82 */ /* 0x000f300000000a00 */
[----:B------:R-:W1:Y:S08]  /*3910*/  LDC.64 R6, c[0x0][0xb18] ;  /* 0x0002c600ff067b82 */ /* 0x000e700000000a00 */
[----:B------:R-:W1:Y:S08]  /*3920*/  LDC.64 R4, c[0x0][0xb28] ;  /* 0x0002ca00ff047b82 */ /* 0x000e700000000a00 */
[----:B--23--:R-:W1:Y:S02]  /*3930*/  LDC R22, c[0x0][0x374] ;  /* 0x0000dd00ff167b82 */ /* 0x00ce640000000800 */
.L_x_75:
[C---:B------:R-:W-:Y:S02]  /*3940*/  LEA R0, R30.reuse, UR7, 0x3 ;  /* 0x000000071e007c11 */ /* 0x040fe4000f8e18ff */
[----:B------:R-:W-:Y:S02]  /*3950*/  SHF.L.U32 R3, R29, 0x1f, RZ ;  /* 0x0000001f1d037819 */ /* 0x000fe400000006ff */
[----:B------:R-:W-:Y:S02]  /*3960*/  LEA R24, R30, UR7, 0x4 ;  /* 0x000000071e187c11 */ /* 0x000fe4000f8e20ff */
[----:B--2---:R-:W2:Y:S02]  /*3970*/  SYNCS.PHASECHK.TRANS64.TRYWAIT P0, [R0+URZ+0x80], R3 ;  /* 0x00008003000075a7 */ /* 0x004ea400080011ff */
[----:B--2---:R-:W-:Y:S05]  /*3980*/  @!P0 BRA `(.L_x_65) ;  /* 0x0000007400e08947 */ /* 0x004fea0003800000 */
.L_x_149:
[----:B------:R-:W-:Y:S01]  /*3990*/  ISETP.GE.AND P0, PT, R72, 0x1, PT ;  /* 0x000000014800780c */ /* 0x000fe20003f06270 */
[----:B------:R-:W3:Y:S01]  /*39a0*/  LDS.128 R24, [R24+0xf0] ;  /* 0x0000f00018187984 */ /* 0x000ee20000000c00 */
[----:B--2---:R-:W-:Y:S01]  /*39b0*/  VIADD R0, R0, 0x90 ;  /* 0x0000009000007836 */ /* 0x004fe20000000000 */
[----:B------:R-:W-:Y:S01]  /*39c0*/  @!PT LDS RZ, [RZ] ;  /* 0x00000000fffff984 */ /* 0x000fe20000000800 */
[----:B------:R-:W-:Y:S01]  /*39d0*/  @!PT LDS RZ, [RZ] ;  /* 0x00000000fffff984 */ /* 0x000fe20000000800 */
[----:B------:R-:W-:Y:S01]  /*39e0*/  @!PT LDS RZ, [RZ] ;  /* 0x00000000fffff984 */ /* 0x000fe20000000800 */
[----:B------:R-:W-:Y:S01]  /*39f0*/  @!PT LDS RZ, [RZ] ;  /* 0x00000000fffff984 */ /* 0x000fe20000000800 */
[----:B------:R2:W-:Y:S06]  /*3a00*/  MEMBAR.ALL.CTA ;  /* 0x0000000000007992 */ /* 0x0005ec0000008000 */
[----:B--2---:R-:W2:Y:S01]  /*3a10*/  FENCE.VIEW.ASYNC.S ;  /* 0x00000000000073c6 */ /* 0x004ea20000000000 */
[----:B------:R-:W-:Y:S04]  /*3a20*/  PRMT R0, RZ, 0x654, R0 ;  /* 0x00000654ff007816 */ /* 0x000fe80000000000 */
[----:B--2---:R2:W-:Y:S01]  /*3a30*/  SYNCS.ARRIVE.TRANS64.RED.A1T0 RZ, [R0+URZ], RZ ;  /* 0x000000ff00ff79a7 */ /* 0x0045e200081004ff */
[----:B---3--:R-:W-:Y:S11]  /*3a40*/  LOP3.LUT P3, RZ, R26, 0x1, RZ, 0xc0, !PT ;  /* 0x000000011aff7812 */ /* 0x008ff6000786c0ff */
[----:B------:R-:W-:Y:S02]  /*3a50*/  @!UPT UIADD3 URZ, UPT, UPT, URZ, URZ, URZ ;  /* 0x000000fffffff290 */ /* 0x000fe4000fffe0ff */
[----:B------:R-:W-:Y:S02]  /*3a60*/  @P3 MOV R13, R24 ;  /* 0x00000018000d3202 */ /* 0x000fe40000000f00 */
[----:B------:R-:W-:Y:S01]  /*3a70*/  @P3 LOP3.LUT R8, R25, 0xffff, RZ, 0xc0, !PT ;  /* 0x0000ffff19083812 */ /* 0x000fe200078ec0ff */
[----:B--2---:R-:W-:Y:S06]  /*3a80*/  @!P0 BRA `(.L_x_66) ;  /* 0x0000000000a48947 */ /* 0x004fec0003800000 */
[----:B-1----:R-:W-:Y:S01]  /*3a90*/  IMAD.HI.U32 R35, R22, R7, RZ ;  /* 0x0000000716237227 */ /* 0x002fe200078e00ff */
[----:B------:R-:W-:Y:S02]  /*3aa0*/  ISETP.NE.AND P0, PT, R6, 0x1, PT ;  /* 0x000000010600780c */ /* 0x000fe40003f05270 */
[----:B------:R-:W-:Y:S01]  /*3ab0*/  ISETP.NE.AND P2, PT, R72, 0x1, PT ;  /* 0x000000014800780c */ /* 0x000fe20003f45270 */
[----:B----4-:R-:W-:Y:S01]  /*3ac0*/  IMAD.HI.U32 R34, R19, R16, RZ ;  /* 0x0000001013227227 */ /* 0x010fe200078e00ff */
[----:B------:R-:W-:Y:S02]  /*3ad0*/  SHF.R.U32.HI R35, RZ, R18, R35 ;  /* 0x00000012ff237219 */ /* 0x000fe40000011623 */
[----:B------:R-:W-:Y:S01]  /*3ae0*/  ISETP.NE.AND P4, PT, R2, 0x1, PT ;  /* 0x000000010200780c */ /* 0x000fe20003f85270 */
[----:B------:R-:W-:Y:S01]  /*3af0*/  IMAD.HI.U32 R36, R13, R16, RZ ;  /* 0x000000100d247227 */ /* 0x000fe200078e00ff */
[----:B------:R-:W-:Y:S02]  /*3b00*/  SHF.R.U32.HI R34, RZ, R17, R34 ;  /* 0x00000011ff227219 */ /* 0x000fe40000011622 */
[----:B------:R-:W-:Y:S01]  /*3b10*/  SEL R3, R22, R35, !P0 ;  /* 0x0000002316037207 */ /* 0x000fe20004000000 */
[C---:B------:R-:W-:Y:S01]  /*3b20*/  IMAD.HI.U32 R35, R8.reuse, R7, RZ ;  /* 0x0000000708237227 */ /* 0x040fe200078e00ff */
[----:B------:R-:W-:Y:S02]  /*3b30*/  SEL R11, R19, R34, !P4 ;  /* 0x00000022130b7207 */ /* 0x000fe40006000000 */
[----:B------:R-:W-:Y:S01]  /*3b40*/  SHF.R.U32.HI R36, RZ, R17, R36 ;  /* 0x00000011ff247219 */ /* 0x000fe20000011624 */
[----:B------:R-:W-:Y:S01]  /*3b50*/  IMAD.HI.U32 R38, R3, R4, RZ ;  /* 0x0000000403267227 */ /* 0x000fe200078e00ff */
[----:B------:R-:W-:Y:S03]  /*3b60*/  SHF.R.U32.HI R35, RZ, R18, R35 ;  /* 0x00000012ff237219 */ /* 0x000fe60000011623 */
[----:B------:R-:W-:Y:S01]  /*3b70*/  IMAD.HI.U32 R34, R11, R4, RZ ;  /* 0x000000040b227227 */ /* 0x000fe200078e00ff */
[----:B------:R-:W-:Y:S02]  /*3b80*/  @P2 SHF.R.U32.HI R3, RZ, R5, R38 ;  /* 0x00000005ff032219 */ /* 0x000fe40000011626 */
[----:B------:R-:W-:Y:S02]  /*3b90*/  SEL R9, R8, R35, !P0 ;  /* 0x0000002308097207 */ /* 0x000fe40004000000 */
[----:B------:R-:W-:Y:S01]  /*3ba0*/  @P2 SHF.R.U32.HI R11, RZ, R5, R34 ;  /* 0x00000005ff0b2219 */ /* 0x000fe20000011622 */
[C---:B------:R-:W-:Y:S01]  /*3bb0*/  IMAD R10, R72.reuse, R3, RZ ;  /* 0x00000003480a7224 */ /* 0x040fe200078e02ff */
[----:B------:R-:W-:Y:S01]  /*3bc0*/  SEL R3, R13, R36, !P4 ;  /* 0x000000240d037207 */ /* 0x000fe20006000000 */
[C---:B------:R-:W-:Y:S03]  /*3bd0*/  IMAD.HI.U32 R14, R9.reuse, R4, RZ ;  /* 0x00000004090e7227 */ /* 0x040fe600078e00ff */
[----:B------:R-:W-:Y:S01]  /*3be0*/  ISETP.GE.AND P0, PT, R9, R10, PT ;  /* 0x0000000a0900720c */ /* 0x000fe20003f06270 */
[C---:B------:R-:W-:Y:S01]  /*3bf0*/  IMAD R12, R72.reuse, R11, RZ ;  /* 0x0000000b480c7224 */ /* 0x040fe200078e02ff */
[-C--:B------:R-:W-:Y:S04]  /*3c00*/  SHF.R.U32.HI R14, RZ, R5.reuse, R14 ;  /* 0x00000005ff0e7219 */ /* 0x080fe8000001160e */
[----:B------:R-:W-:Y:S02]  /*3c10*/  ISETP.GE.OR P0, PT, R3, R12, P0 ;  /* 0x0000000c0300720c */ /* 0x000fe40000706670 */
[----:B------:R-:W-:Y:S05]  /*3c20*/  SEL R15, R9, R14, !P2 ;  /* 0x0000000e090f7207 */ /* 0x000fea0005000000 */
[----:B------:R-:W-:Y:S04]  /*3c30*/  IMAD.MOV R14, RZ, RZ, -R15 ;  /* 0x000000ffff0e7224 */ /* 0x000fe800078e0a0f */
[----:B------:R-:W-:Y:S02]  /*3c40*/  IMAD R14, R72, R14, R9 ;  /* 0x0000000e480e7224 */ /* 0x000fe400078e0209 */
[C---:B------:R-:W-:Y:S05]  /*3c50*/  @!P0 IMAD.HI.U32 R10, R3.reuse, R4, RZ ;  /* 0x00000004030a8227 */ /* 0x040fea00078e00ff */
[----:B------:R-:W-:Y:S04]  /*3c60*/  @!P0 SHF.R.U32.HI R10, RZ, R5, R10 ;  /* 0x00000005ff0a8219 */ /* 0x000fe8000001160a */
[----:B------:R-:W-:Y:S01]  /*3c70*/  @!P0 SEL R0, R3, R10, !P2 ;  /* 0x0000000a03008207 */ /* 0x000fe20005000000 */
[----:B------:R-:W-:Y:S03]  /*3c80*/  IMAD.MOV R10, RZ, RZ, -R3 ;  /* 0x000000ffff0a7224 */ /* 0x000fe600078e0a03 */
[----:B------:R-:W-:Y:S01]  /*3c90*/  @!P0 IADD3 R15, PT, PT, R15, -R0, RZ ;  /* 0x800000000f0f8210 */ /* 0x000fe20007ffe0ff */
[----:B------:R-:W-:Y:S01]  /*3ca0*/  @!P0 IMAD R0, R11, R14, R0 ;  /* 0x0000000e0b008224 */ /* 0x000fe200078e0200 */
[----:B------:R-:W-:Y:S01]  /*3cb0*/  IADD3 R11, PT, PT, -R9, RZ, RZ ;  /* 0x000000ff090b7210 */ /* 0x000fe20007ffe1ff */
[----:B------:R-:W-:Y:S02]  /*3cc0*/  IMAD R13, R2, R10, R13 ;  /* 0x0000000a020d7224 */ /* 0x000fe400078e020d */
[----:B------:R-:W-:Y:S02]  /*3cd0*/  @!P0 IMAD R9, R15, R72, R3 ;  /* 0x000000480f098224 */ /* 0x000fe400078e0203 */
[----:B------:R-:W-:Y:S02]  /*3ce0*/  @!P0 IMAD.MOV.U32 R3, RZ, RZ, R0 ;  /* 0x000000ffff038224 */ /* 0x000fe400078e0000 */
[----:B------:R-:W-:Y:S02]  /*3cf0*/  IMAD R8, R6, R11, R8 ;  /* 0x0000000b06087224 */ /* 0x000fe400078e0208 */
[----:B------:R-:W-:Y:S02]  /*3d00*/  IMAD R13, R3, R2, R13 ;  /* 0x00000002030d7224 */ /* 0x000fe400078e020d */
[----:B------:R-:W-:Y:S02]  /*3d10*/  IMAD R8, R9, R6, R8 ;  /* 0x0000000609087224 */ /* 0x000fe400078e0208 */
.L_x_66:
[----:B------:R-:W-:Y:S05]  /*3d20*/  BRA.U UP1, `(.L_x_67) ;  /* 0x0000000101107547 */ /* 0x000fea000b800000 */
[----:B------:R-:W-:Y:S04]  /*3d30*/  MOV R0, UR6 ;  /* 0x0000000600007c02 */ /* 0x000fe80008000f00 */
[----:B------:R-:W-:Y:S04]  /*3d40*/  SHF.L.U32 R3, R0, 0x1f, RZ ;  /* 0x0000001f00037819 */ /* 0x000fe800000006ff */
[----:B------:R-:W2:Y:S02]  /*3d50*/  SYNCS.PHASECHK.TRANS64.TRYWAIT P0, [UR7+0x78], R3 ;  /* 0x00007803ff0075a7 */ /* 0x000ea40008001107 */
[----:B--2---:R-:W-:Y:S05]  /*3d60*/  @!P0 BRA `(.L_x_68) ;  /* 0x0000007000fc8947 */ /* 0x004fea0003800000 */
.L_x_67:
[----:B------:R-:W-:Y:S02]  /*3d70*/  R2UR UR35, R21 ;  /* 0x00000000152372ca */ /* 0x000fe400000e0000 */
[----:B------:R-:W-:Y:S02]  /*3d80*/  R2UR UR34, R20 ;  /* 0x00000000142272ca */ /* 0x000fe400000e0000 */
[----:B------:R-:W-:Y:S02]  /*3d90*/  ISETP.NE.U32.AND P2, PT, RZ, UR4, PT ;  /* 0x00000004ff007c0c */ /* 0x000fe4000bf45070 */
[----:B------:R-:W-:Y:S02]  /*3da0*/  SHF.L.U32 R12, R31, 0x1f, RZ ;  /* 0x0000001f1f0c7819 */ /* 0x000fe400000006ff */
[----:B------:R-:W-:Y:S05]  /*3db0*/  ISETP.NE.AND.EX P2, PT, RZ, UR5, PT, P2 ;  /* 0x00000005ff007c0c */ /* 0x000fea000bf45320 */
[----:B------:R-:W-:Y:S02]  /*3dc0*/  USHF.L.U32 UR35, UR35, 0x7, URZ ;  /* 0x0000000723237899 */ /* 0x000fe400080006ff */
[----:B------:R-:W-:Y:S01]  /*3dd0*/  USHF.L.U32 UR34, UR34, 0x8, URZ ;  /* 0x0000000822227899 */ /* 0x000fe200080006ff */
[----:B------:R-:W-:Y:S11]  /*3de0*/  BRA.U !UP3, `(.L_x_69) ;  /* 0x000000010b347547 */ /* 0x000ff6000b800000 */
[----:B------:R-:W-:Y:S01]  /*3df0*/  UPLOP3.LUT UP0, UPT, UPT, UPT, UP2, 0x80, 0x8 ;  /* 0x000000000008789c */ /* 0x000fe20003f0f020 */
[----:B--2---:R-:W-:Y:S02]  /*3e00*/  HFMA2 R0, -RZ, RZ, 0, 5.9604644775390625e-08 ;  /* 0x00000001ff007431 */ /* 0x004fe400000001ff */
[----:B------:R-:W-:Y:S03]  /*3e10*/  IMAD.MOV.U32 R155, RZ, RZ, 0x1 ;  /* 0x00000001ff9b7424 */ /* 0x000fe600078e00ff */
[----:B------:R-:W-:Y:S05]  /*3e20*/  PLOP3.LUT P0, PT, PT, PT, UP0, 0x80, 0x8 ;  /* 0x000000000008781c */ /* 0x000fea0003f0f008 */
[----:B------:R-:W2:Y:S01]  /*3e30*/  @UP0 LDCU.64 UR10, c[0x0][0x888] ;  /* 0x00011100ff0a07ac */ /* 0x000ea20008000a00 */
[----:B------:R-:W-:Y:S07]  /*3e40*/  @UP0 UIMAD UR8, UR36, UR4, URZ ;  /* 0x00000004240802a4 */ /* 0x000fee000f8e02ff */
[----:B------:R-:W-:Y:S01]  /*3e50*/  @!P0 PRMT R155, R0, 0x7610, R155 ;  /* 0x00007610009b8816 */ /* 0x000fe2000000009b */
[----:B--2---:R-:W-:Y:S03]  /*3e60*/  @UP0 UIMAD.WIDE UR10, UR8, 0x4, UR10 ;  /* 0x00000004080a08a5 */ /* 0x004fe6000f8e020a */
[----:B------:R-:W2:Y:S03]  /*3e70*/  @!UP0 LDCU UR8, c[0x0][0x880] ;  /* 0x00011000ff0887ac */ /* 0x000ea60008000800 */
[----:B------:R-:W-:Y:S01]  /*3e80*/  IMAD.U32 R10, RZ, RZ, UR10 ;  /* 0x0000000aff0a7e24 */ /* 0x000fe2000f8e00ff */
[----:B------:R-:W-:Y:S05]  /*3e90*/  MOV R11, UR11 ;  /* 0x0000000b000b7c02 */ /* 0x000fea0008000f00 */
[----:B-----5:R3:W5:Y:S02]  /*3ea0*/  @P0 LDG.E R81, desc[UR46][R10.64] ;  /* 0x0000002e0a510981 */ /* 0x020764000c1e1900 */
[----:B--23--:R-:W-:Y:S07]  /*3eb0*/  @!P0 IMAD.U32 R81, RZ, RZ, UR8 ;  /* 0x00000008ff518e24 */ /* 0x00cfee000f8e00ff */
.L_x_69:
[----:B-----5:R-:W-:Y:S01]  /*3ec0*/  @!P2 FSETP.EQ.AND P0, PT, R81, RZ, PT ;  /* 0x000000ff5100a20b */ /* 0x020fe20003f02000 */
[----:B------:R-:W-:Y:S01]  /*3ed0*/  @!UPT UIADD3 URZ, UPT, UPT, URZ, URZ, URZ ;  /* 0x000000fffffff290 */ /* 0x000fe2000fffe0ff */
[----:B------:R-:W-:Y:S11]  /*3ee0*/  @!P2 BRA `(.L_x_70) ;  /* 0x000000000014a947 */ /* 0x000ff60003800000 */
[----:B------:R-:W-:Y:S02]  /*3ef0*/  LOP3.LUT P2, RZ, R155, 0xff, RZ, 0xc0, !PT ;  /* 0x000000ff9bff7812 */ /* 0x000fe4000784c0ff */
[----:B------:R-:W-:Y:S04]  /*3f00*/  PLOP3.LUT P0, PT, PT, PT, UP0, 0x80, 0x8 ;  /* 0x000000000008781c */ /* 0x000fe80003f0f008 */
[----:B------:R-:W-:Y:S07]  /*3f10*/  PLOP3.LUT P0, PT, P0, PT, PT, 0x8, 0x80 ;  /* 0x000000000080781c */ /* 0x000fee000070e170 */
[----:B------:R-:W-:Y:S11]  /*3f20*/  @P2 FSETP.EQ.AND P0, PT, R81, RZ, PT ;  /* 0x000000ff5100220b */ /* 0x000ff60003f02000 */
[----:B------:R-:W-:Y:S02]  /*3f30*/  @!UPT UIADD3 URZ, UPT, UPT, URZ, URZ, URZ ;  /* 0x000000fffffff290 */ /* 0x000fe4000fffe0ff */
.L_x_70:
[----:B------:R-:W3:Y:S01]  /*3f40*/  SYNCS.PHASECHK.TRANS64.TRYWAIT P2, [UR7+0x50], R12 ;  /* 0x0000500cff0075a7 */ /* 0x000ee20008041107 */
[----:B------:R-:W-:Y:S04]  /*3f50*/  ELECT P4, URZ, PT ;  /* 0x0000000000ff782f */ /* 0x000fe80003880000 */
[----:B------:R-:W-:Y:S11]  /*3f60*/  PLOP3.LUT P4, PT, P0, P4, PT, 0xf2, 0x2f ;  /* 0x00000000002f781c */ /* 0x000ff60000789e72 */
[----:B------:R-:W-:Y:S02]  /*3f70*/  @!UPT UIADD3 URZ, UPT, UPT, URZ, URZ, URZ ;  /* 0x000000fffffff290 */ /* 0x000fe4000fffe0ff */
[----:B-1----:R-:W-:Y:S05]  /*3f80*/  @!P4 IADD3 R9, P0, PT, R32, 0x580, RZ ;  /* 0x000005802009c810 */ /* 0x002fea0007f1e0ff */
[----:B--2---:R-:W-:Y:S01]  /*3f90*/  @!P4 IMAD.X R0, RZ, RZ, R33, P0 ;  /* 0x000000ffff00c224 */ /* 0x004fe200000e0621 */
[----:B---3--:R-:W-:Y:S07]  /*3fa0*/  @!P2 BRA `(.L_x_71) ;  /* 0x000000700084a947 */ /* 0x008fee0003800000 */
.L_x_152:
[----:B------:R-:W-:Y:S01]  /*3fb0*/  @!P4 R2UR UR8, R0 ;  /* 0x000000000008c2ca */ /* 0x000fe200000e0000 */
[----:B------:R-:W-:Y:S01]  /*3fc0*/  VOTEU.ALL UP1, P4 ;  /* 0x0000000000ff7886 */ /* 0x000fe20002020000 */
[----:B------:R-:W-:Y:S01]  /*3fd0*/  @!P4 R2UR UR9, R9 ;  /* 0x000000000909c2ca */ /* 0x000fe200000e0000 */
[----:B------:R-:W-:Y:S01]  /*3fe0*/  @!P4 IMAD.MOV.U32 R0, RZ, RZ, 0x4000 ;  /* 0x00004000ff00c424 */ /* 0x000fe200078e00ff */
[----:B------:R-:W-:Y:S01]  /*3ff0*/  UMOV UR10, 0x0 ;  /* 0x00000000000a7882 */ /* 0x000fe20000000000 */
[----:B------:R-:W-:Y:S01]  /*4000*/  UMOV UR11, 0x10000000 ;  /* 0x10000000000b7882 */ /* 0x000fe20000000000 */
[----:B------:R-:W-:Y:S01]  /*4010*/  @!UP1 UIADD3 UR32, UPT, UPT, UR7, 0x400, URZ ;  /* 0x0000040007209890 */ /* 0x000fe2000fffe0ff */
[----:B------:R-:W-:Y:S01]  /*4020*/  @!P4 IADD3 R9, P0, PT, R32, 0x580, RZ ;  /* 0x000005802009c810 */ /* 0x000fe20007f1e0ff */
[----:B------:R-:W-:Y:S05]  /*4030*/  VOTEU.ALL UP1, P4 ;  /* 0x0000000000ff7886 */ /* 0x000fea0002020000 */
[----:B------:R-:W-:Y:S01]  /*4040*/  IMAD.U32 R11, RZ, RZ, UR8 ;  /* 0x00000008ff0b7e24 */ /* 0x000fe2000f8e00ff */
[----:B------:R-:W-:Y:S01]  /*4050*/  UPRMT UR8, UR37, 0x654, UR33 ;  /* 0x0000065425087896 */ /* 0x000fe20008000021 */
[----:B------:R-:W-:Y:S03]  /*4060*/  IMAD.U32 R10, RZ, RZ, UR9 ;  /* 0x00000009ff0a7e24 */ /* 0x000fe6000f8e00ff */
[----:B------:R-:W-:Y:S02]  /*4070*/  @!P4 R2UR UR15, R11 ;  /* 0x000000000b0fc2ca */ /* 0x000fe400000e0000 */
[----:B------:R-:W-:Y:S11]  /*4080*/  @!P4 R2UR UR14, R10 ;  /* 0x000000000a0ec2ca */ /* 0x000ff600000e0000 */
[----:B------:R-:W-:Y:S02]  /*4090*/  @!UPT UIADD3 URZ, UPT, UPT, URZ, URZ, URZ ;  /* 0x000000fffffff290 */ /* 0x000fe4000fffe0ff */
[----:B------:R2:W-:Y:S01]  /*40a0*/  @!UP1 UTMALDG.3D [UR32], [UR14], desc[UR10] ;  /* 0x00000a200e0095b4 */ /* 0x0005e20008011000 */
[----:B------:R3:W-:Y:S01]  /*40b0*/  @!P4 SYNCS.ARRIVE.TRANS64.RED.A0TR RZ, [UR7+0x30], R0 ;  /* 0x00003000ffffc9a7 */ /* 0x0007e20008300407 */
[----:B------:R-:W-:Y:S01]  /*40c0*/  SYNCS.ARRIVE.TRANS64.RED.A1T0 RZ, [UR8], RZ ;  /* 0x000000ffffff79a7 */ /* 0x000fe20008100408 */
[----:B---3--:R-:W-:Y:S01]  /*40d0*/  @!P4 IMAD.X R0, RZ, RZ, R33, P0 ;  /* 0x000000ffff00c224 */ /* 0x008fe200000e0621 */
[----:B------:R-:W3:Y:S02]  /*40e0*/  SYNCS.PHASECHK.TRANS64.TRYWAIT P2, [UR7+0x58], R12 ;  /* 0x0000580cff0075a7 */ /* 0x000ee40008041107 */
[----:B--23--:R-:W-:Y:S05]  /*40f0*/  @!P2 BRA `(.L_x_72) ;  /* 0x000000700048a947 */ /* 0x00cfea0003800000 */
.L_x_154:
        /* <DEDUP_REMOVED lines=8> */
[----:B------:R-:W-:Y:S01]  /*4180*/  @!UP1 UIADD3 UR24, UPT, UPT, UR7, 0x4400, URZ ;  /* 0x0000440007189890 */ /* 0x000fe2000fffe0ff */
[----:B------:R-:W-:Y:S01]  /*4190*/  VOTEU.ALL UP1, P4 ;  /* 0x0000000000ff7886 */ /* 0x000fe20002020000 */
[----:B------:R-:W-:Y:S01]  /*41a0*/  UMOV UR27, UR35 ;  /* 0x00000023001b7c82 */ /* 0x000fe20008000000 */
[----:B------:R-:W-:Y:S02]  /*41b0*/  UMOV UR28, UR36 ;  /* 0x00000024001c7c82 */ /* 0x000fe40008000000 */
[----:B------:R-:W-:Y:S01]  /*41c0*/  IMAD.U32 R11, RZ, RZ, UR8 ;  /* 0x00000008ff0b7e24 */ /* 0x000fe2000f8e00ff */
[----:B------:R-:W-:Y:S01]  /*41d0*/  UPRMT UR8, UR37, 0x654, UR25 ;  /* 0x0000065425087896 */ /* 0x000fe20008000019 */
[----:B------:R-:W-:Y:S02]  /*41e0*/  IMAD.U32 R10, RZ, RZ, UR9 ;  /* 0x00000009ff0a7e24 */ /* 0x000fe4000f8e00ff */
[----:B------:R-:W-:Y:S01]  /*41f0*/  @!P4 IMAD.X R20, RZ, RZ, R33, P0 ;  /* 0x000000ffff14c224 */ /* 0x000fe200000e0621 */
[----:B------:R-:W-:Y:S02]  /*4200*/  @!P4 R2UR UR15, R11 ;  /* 0x000000000b0fc2ca */ /* 0x000fe400000e0000 */
[----:B------:R-:W-:Y:S11]  /*4210*/  @!P4 R2UR UR14, R10 ;  /* 0x000000000a0ec2ca */ /* 0x000ff600000e0000 */
[----:B------:R-:W-:Y:S02]  /*4220*/  @!UPT UIADD3 URZ, UPT, UPT, URZ, URZ, URZ ;  /* 0x000000fffffff290 */ /* 0x000fe4000fffe0ff */
[----:B------:R2:W-:Y:S01]  /*4230*/  @!UP1 UTMALDG.3D [UR24], [UR14], desc[UR10] ;  /* 0x00000a180e0095b4 */ /* 0x0005e20008011000 */
[----:B------:R2:W-:Y:S01]  /*4240*/  @!P4 SYNCS.ARRIVE.TRANS64.RED.A0TR RZ, [UR7+0x38], R0 ;  /* 0x00003800ffffc9a7 */ /* 0x0005e20008300407 */
[----:B------:R-:W-:Y:S01]  /*4250*/  SYNCS.ARRIVE.TRANS64.RED.A1T0 RZ, [UR8], RZ ;  /* 0x000000ffffff79a7 */ /* 0x000fe20008100408 */
[----:B------:R-:W3:Y:S02]  /*4260*/  SYNCS.PHASECHK.TRANS64.TRYWAIT P2, [UR7+0x60], R12 ;  /* 0x0000600cff0075a7 */ /* 0x000ee40008041107 */
[----:B--23--:R-:W-:Y:S05]  /*4270*/  @!P2 BRA `(.L_x_73) ;  /* 0x000000700000a947 */ /* 0x00cfea0003800000 */
.L_x_156:
[----:B------:R-:W2:Y:S01]  /*4280*/  LDC.64 R14, c[0x0][0xb10] ;  /* 0x0002c400ff0e7b82 */ /* 0x000ea20000000a00 */
[----:B------:R-:W-:Y:S01]  /*4290*/  @!P4 R2UR UR8, R20 ;  /* 0x000000001408c2ca */ /* 0x000fe200000e0000 */
[----:B------:R-:W-:Y:S01]  /*42a0*/  VOTEU.ALL UP1, P4 ;  /* 0x0000000000ff7886 */ /* 0x000fe20002020000 */
[----:B------:R-:W-:Y:S01]  /*42b0*/  @!P4 R2UR UR9, R21 ;  /* 0x000000001509c2ca */ /* 0x000fe200000e0000 */
[----:B------:R-:W-:Y:S01]  /*42c0*/  UMOV UR10, 0x0 ;  /* 0x00000000000a7882 */ /* 0x000fe20000000000 */
[----:B------:R-:W-:Y:S03]  /*42d0*/  UMOV UR11, 0x10000000 ;  /* 0x10000000000b7882 */ /* 0x000fe60000000000 */
[----:B------:R-:W3:Y:S01]  /*42e0*/  LDC.64 R10, c[0x0][0xb18] ;  /* 0x0002c600ff0a7b82 */ /* 0x000ee20000000a00 */
[----:B------:R-:W-:Y:S01]  /*42f0*/  @!UP1 UIADD3 UR18, UPT, UPT, UR34, 0x80, URZ ;  /* 0x0000008022129890 */ /* 0x000fe2000fffe0ff */
[----:B------:R-:W-:Y:S01]  /*4300*/  @P3 SHF.R.U32.HI R28, RZ, 0x10, R25 ;  /* 0x00000010ff1c3819 */ /* 0x000fe20000011619 */
[----:B------:R-:W-:Y:S01]  /*4310*/  @!UP1 UIADD3 UR16, UPT, UPT, UR7, 0x8400, URZ ;  /* 0x0000840007109890 */ /* 0x000fe2000fffe0ff */
[----:B------:R-:W-:Y:S01]  /*4320*/  VIADD R30, R30, 0x1 ;  /* 0x000000011e1e7836 */ /* 0x000fe20000000000 */
[----:B------:R-:W-:Y:S03]  /*4330*/  VOTEU.ALL UP1, P4 ;  /* 0x0000000000ff7886 */ /* 0x000fe60002020000 */
[----:B------:R-:W5:Y:S01]  /*4340*/  @!P1 LDC R0, c[0x0][0xb20] ;  /* 0x0002c800ff009b82 */ /* 0x000f620000000800 */
[----:B------:R-:W-:Y:S01]  /*4350*/  UMOV UR19, UR35 ;  /* 0x0000002300137c82 */ /* 0x000fe20008000000 */
[----:B------:R-:W-:Y:S01]  /*4360*/  IMAD.U32 R21, RZ, RZ, UR8 ;  /* 0x00000008ff157e24 */ /* 0x000fe2000f8e00ff */
[----:B------:R-:W-:Y:S05]  /*4370*/  UMOV UR20, UR36 ;  /* 0x0000002400147c82 */ /* 0x000fea0008000000 */
[----:B-1----:R-:W1:Y:S01]  /*4380*/  @!P1 LDC R3, c[0x0][0xb0c] ;  /* 0x0002c300ff039b82 */ /* 0x002e620000000800 */
[----:B------:R-:W-:Y:S01]  /*4390*/  IMAD.U32 R20, RZ, RZ, UR9 ;  /* 0x00000009ff147e24 */ /* 0x000fe2000f8e00ff */
[----:B------:R-:W-:Y:S01]  /*43a0*/  UPRMT UR8, UR37, 0x654, UR17 ;  /* 0x0000065425087896 */ /* 0x000fe20008000011 */
[----:B------:R-:W-:Y:S03]  /*43b0*/  @!P4 R2UR UR15, R21 ;  /* 0x00000000150fc2ca */ /* 0x000fe600000e0000 */
[----:B------:R-:W-:Y:S01]  /*43c0*/  @!P4 R2UR UR14, R20 ;  /* 0x00000000140ec2ca */ /* 0x000fe200000e0000 */
[----:B------:R-:W-:Y:S11]  /*43d0*/  @!P4 IMAD.MOV.U32 R20, RZ, RZ, 0x4000 ;  /* 0x00004000ff14c424 */ /* 0x000ff600078e00ff */
[----:B------:R-:W-:Y:S01]  /*43e0*/  @!UPT UIADD3 URZ, UPT, UPT, URZ, URZ, URZ ;  /* 0x000000fffffff290 */ /* 0x000fe2000fffe0ff */
[----:B------:R1:W-:Y:S01]  /*43f0*/  @!UP1 UTMALDG.3D [UR16], [UR14], desc[UR10] ;  /* 0x00000a100e0095b4 */ /* 0x0003e20008011000 */
[----:B------:R1:W-:Y:S02]  /*4400*/  @!P4 SYNCS.ARRIVE.TRANS64.RED.A0TR RZ, [UR7+0x40], R20 ;  /* 0x00004014ffffc9a7 */ /* 0x0003e40008300407 */
[----:B-1----:R-:W-:Y:S01]  /*4410*/  @!P1 ISETP.NE.AND P2, PT, R3, 0x1, PT ;  /* 0x000000010300980c */ /* 0x002fe20003f45270 */
[C---:B--2---:R-:W-:Y:S01]  /*4420*/  @!P1 IMAD.HI.U32 R14, R13.reuse, R14, RZ ;  /* 0x0000000e0d0e9227 */ /* 0x044fe200078e00ff */
[----:B---3--:R-:W-:Y:S03]  /*4430*/  @!P1 ISETP.NE.AND P0, PT, R10, 0x1, PT ;  /* 0x000000010a00980c */ /* 0x008fe60003f05270 */
[C---:B------:R-:W-:Y:S01]  /*4440*/  @!P1 IMAD.HI.U32 R11, R8.reuse, R11, RZ ;  /* 0x0000000b080b9227 */ /* 0x040fe200078e00ff */
[----:B------:R-:W-:Y:S04]  /*4450*/  @!P1 SHF.R.U32.HI R14, RZ, R15, R14 ;  /* 0x0000000fff0e9219 */ /* 0x000fe8000001160e */
[----:B-----5:R-:W-:Y:S01]  /*4460*/  @!P1 SHF.R.U32.HI R9, RZ, R0, R11 ;  /* 0x00000000ff099219 */ /* 0x020fe2000001160b */
[----:B------:R-:W-:Y:S01]  /*4470*/  SYNCS.ARRIVE.TRANS64.RED.A1T0 RZ, [UR8], RZ ;  /* 0x000000ffffff79a7 */ /* 0x000fe20008100408 */
[----:B------:R-:W-:Y:S02]  /*4480*/  @!P1 SEL R14, R13, R14, !P2 ;  /* 0x0000000e0d0e9207 */ /* 0x000fe40005000000 */
[----:B------:R-:W-:Y:S01]  /*4490*/  @!P1 SEL R9, R8, R9, !P0 ;  /* 0x0000000908099207 */ /* 0x000fe20004000000 */
[----:B------:R-:W1:Y:S04]  /*44a0*/  SYNCS.PHASECHK.TRANS64.TRYWAIT P5, [UR7+0x68], R12 ;  /* 0x0000680cff0075a7 */ /* 0x000e6800080a1107 */
[----:B------:R-:W-:Y:S02]  /*44b0*/  @!P1 IMAD.IADD R0, R9, 0x1, -R14 ;  /* 0x0000000109009824 */ /* 0x000fe400078e0a0e */
[----:B------:R-:W-:Y:S02]  /*44c0*/  @!P1 IMAD.IADD R9, R14, 0x1, -R9 ;  /* 0x000000010e099824 */ /* 0x000fe400078e0a09 */
[----:B------:R-:W-:Y:S02]  /*44d0*/  @!P1 IMAD R13, R0, R3, R13 ;  /* 0x00000003000d9224 */ /* 0x000fe400078e020d */
[----:B------:R-:W-:Y:S01]  /*44e0*/  @!P1 IMAD R8, R9, R10, R8 ;  /* 0x0000000a09089224 */ /* 0x000fe200078e0208 */
[----:B-1----:R-:W-:Y:S06]  /*44f0*/  @!P5 BRA `(.L_x_74) ;  /* 0x0000006c0078d947 */ /* 0x002fec0003800000 */
.L_x_158:
[----:B-1----:R-:W-:Y:S01]  /*4500*/  @!P4 IADD3 R3, P0, PT, R32, 0x580, RZ ;  /* 0x000005802003c810 */ /* 0x002fe20007f1e0ff */
[----:B------:R-:W-:Y:S01]  /*4510*/  VOTEU.ALL UP1, P4 ;  /* 0x0000000000ff7886 */ /* 0x000fe20002020000 */
[----:B------:R-:W-:Y:S01]  /*4520*/  UMOV UR18, 0x0 ;  /* 0x0000000000127882 */ /* 0x000fe20000000000 */
[----:B------:R-:W-:Y:S01]  /*4530*/  UMOV UR19, 0x10000000 ;  /* 0x1000000000137882 */ /* 0x000fe20000000000 */
[----:B------:R-:W-:Y:S01]  /*4540*/  @!P4 R2UR UR9, R3 ;  /* 0x000000000309c2ca */ /* 0x000fe200000e0000 */
[----:B------:R-:W-:Y:S01]  /*4550*/  @!P4 IMAD.X R0, RZ, RZ, R33, P0 ;  /* 0x000000ffff00c224 */ /* 0x000fe200000e0621 */
[----:B------:R-:W-:Y:S01]  /*4560*/  @!UP1 UIADD3 UR10, UPT, UPT, UR34, 0xc0, URZ ;  /* 0x000000c0220a9890 */ /* 0x000fe2000fffe0ff */
[----:B------:R-:W-:Y:S01]  /*4570*/  ISETP.NE.AND P0, PT, R30, 0x2, PT ;  /* 0x000000021e00780c */ /* 0x000fe20003f05270 */
[----:B------:R-:W-:Y:S01]  /*4580*/  UMOV UR11, UR35 ;  /* 0x00000023000b7c82 */ /* 0x000fe20008000000 */
[----:B------:R-:W-:Y:S01]  /*4590*/  UMOV UR12, UR36 ;  /* 0x00000024000c7c82 */ /* 0x000fe20008000000 */
[----:B------:R-:W-:Y:S01]  /*45a0*/  @!P4 R2UR UR8, R0 ;  /* 0x000000000008c2ca */ /* 0x000fe200000e0000 */
[----:B------:R-:W-:Y:S01]  /*45b0*/  IMAD.IADD R20, R8, 0x1, R154 ;  /* 0x0000000108147824 */ /* 0x000fe200078e029a */
[----:B------:R-:W-:Y:S01]  /*45c0*/  @P3 R2UR UR36, R28 ;  /* 0x000000001c2432ca */ /* 0x000fe200000e0000 */
[----:B------:R-:W-:Y:S01]  /*45d0*/  IMAD.IADD R21, R13, 0x1, R156 ;  /* 0x000000010d157824 */ /* 0x000fe200078e029c */
[----:B------:R-:W-:Y:S02]  /*45e0*/  SEL R0, RZ, 0x1, P0 ;  /* 0x00000001ff007807 */ /* 0x000fe40000000000 */
[----:B------:R-:W-:Y:S01]  /*45f0*/  LOP3.LUT R31, R31, 0x1, RZ, 0x3c, !PT ;  /* 0x000000011f1f7812 */ /* 0x000fe200078e3cff */
[----:B------:R-:W-:Y:S01]  /*4600*/  IMAD.U32 R10, RZ, RZ, UR9 ;  /* 0x00000009ff0a7e24 */ /* 0x000fe2000f8e00ff */
[----:B------:R-:W-:Y:S01]  /*4610*/  @!UP1 UIADD3 UR9, UPT, UPT, UR7, 0x48, URZ ;  /* 0x0000004807099890 */ /* 0x000fe2000fffe0ff */
[----:B------:R-:W-:Y:S02]  /*4620*/  LOP3.LUT R29, R29, R0, RZ, 0x3c, !PT ;  /* 0x000000001d1d7212 */ /* 0x000fe400078e3cff */
[----:B------:R-:W-:Y:S02]  /*4630*/  SEL R30, R30, RZ, P0 ;  /* 0x000000ff1e1e7207 */ /* 0x000fe40000000000 */
[----:B------:R-:W-:Y:S01]  /*4640*/  IMAD.U32 R11, RZ, RZ, UR8 ;  /* 0x00000008ff0b7e24 */ /* 0x000fe2000f8e00ff */
[----:B------:R-:W-:Y:S01]  /*4650*/  @!P4 R2UR UR14, R10 ;  /* 0x000000000a0ec2ca */ /* 0x000fe200000e0000 */
[----:B------:R-:W-:Y:S01]  /*4660*/  @!UP1 UIADD3 UR8, UPT, UPT, UR7, 0xc400, URZ ;  /* 0x0000c40007089890 */ /* 0x000fe2000fffe0ff */
[----:B------:R-:W-:Y:S02]  /*4670*/  VOTEU.ALL UP1, P4 ;  /* 0x0000000000ff7886 */ /* 0x000fe40002020000 */
[----:B------:R-:W-:Y:S11]  /*4680*/  @!P4 R2UR UR15, R11 ;  /* 0x000000000b0fc2ca */ /* 0x000ff600000e0000 */
[----:B------:R-:W-:Y:S02]  /*4690*/  @!UPT UIADD3 URZ, UPT, UPT, URZ, URZ, URZ ;  /* 0x000000fffffff290 */ /* 0x000fe4000fffe0ff */
[----:B------:R2:W-:Y:S01]  /*46a0*/  @!UP1 UTMALDG.3D [UR8], [UR14], desc[UR18] ;  /* 0x000012080e0095b4 */ /* 0x0005e20008011000 */
[----:B------:R2:W-:Y:S01]  /*46b0*/  @!P4 SYNCS.ARRIVE.TRANS64.RED.A0TR RZ, [UR7+0x48], R23 ;  /* 0x00004817ffffc9a7 */ /* 0x0005e20008300407 */
[----:B------:R-:W-:Y:S01]  /*46c0*/  UPLOP3.LUT UP1, UPT, UPT, UPT, UPT, 0x80, 0x8 ;  /* 0x000000000008789c */ /* 0x000fe20003f2f070 */
[----:B------:R-:W-:Y:S01]  /*46d0*/  SYNCS.ARRIVE.TRANS64.RED.A1T0 RZ, [UR13], RZ ;  /* 0x000000ffffff79a7 */ /* 0x000fe2000810040d */
[----:B------:R-:W-:Y:S09]  /*46e0*/  @P3 BRA `(.L_x_75) ;  /* 0xfffffff000943947 */ /* 0x000ff2000383ffff */
[----:B------:R-:W-:-:S04]  /*46f0*/  SHF.L.U32 R3, R31, 0x1f, RZ ;  /* 0x0000001f1f037819 */ /* 0x000fc800000006ff */
[----:B------:R-:W1:Y:S02]  /*4700*/  SYNCS.PHASECHK.TRANS64.TRYWAIT P0, [UR7+0x50], R3 ;  /* 0x00005003ff0075a7 */ /* 0x000e640008001107 */
[----:B-1----:R-:W-:Y:S05]  /*4710*/  @!P0 BRA `(.L_x_76) ;  /* 0x0000006c00088947 */ /* 0x002fea0003800000 */
.L_x_160:
[----:B------:R-:W3:Y:S02]  /*4720*/  SYNCS.PHASECHK.TRANS64.TRYWAIT P0, [UR7+0x58], R3 ;  /* 0x00005803ff0075a7 */ /* 0x000ee40008001107 */
[----:B---3--:R-:W-:Y:S05]  /*4730*/  @!P0 BRA `(.L_x_77) ;  /* 0x0000006c00188947 */ /* 0x008fea0003800000 */
.L_x_162:
[----:B------:R-:W3:Y:S02]  /*4740*/  SYNCS.PHASECHK.TRANS64.TRYWAIT P0, [UR7+0x60], R3 ;  /* 0x00006003ff0075a7 */ /* 0x000ee40008001107 */
[----:B---3--:R-:W-:Y:S05]  /*4750*/  @!P0 BRA `(.L_x_78) ;  /* 0x0000006c00288947 */ /* 0x008fea0003800000 */
.L_x_164:
[----:B-1----:R-:W-:-:S07]  /*4760*/  MOV R0, UR7 ;  /* 0x0000000700007c02 */ /* 0x002fce0008000f00 */
.L_x_79:
[----:B-1----:R-:W-:-:S04]  /*4770*/  SHF.L.U32 R3, R31, 0x1f, RZ ;  /* 0x0000001f1f037819 */ /* 0x002fc800000006ff */
[----:B------:R1:W3:Y:S03]  /*4780*/  SYNCS.PHASECHK.TRANS64.TRYWAIT P0, [R0+URZ+0x68], R3 ;  /* 0x00006803000075a7 */ /* 0x0002e600080011ff */
[----:B---3--:R-:W-:Y:S05]  /*4790*/  @!P0 NANOSLEEP.SYNCS 0x989680 ;  /* 0x009896800000895d */ /* 0x008fea0003900000 */
[----:B------:R-:W3:Y:S02]  /*47a0*/  @!P0 SYNCS.PHASECHK.TRANS64 P0, [R0+URZ+0x68], R3 ;  /* 0x00006803000085a7 */ /* 0x000ee400080010ff */
[----:B--23--:R-:W-:Y:S05]  /*47b0*/  @P0 EXIT ;  /* 0x000000000000094d */ /* 0x00cfea0003800000 */
[----:B------:R-:W-:Y:S05]  /*47c0*/  BRA `(.L_x_79) ;  /* 0xfffffffc00e87947 */ /* 0x000fea000383ffff */
.L_x_64:
[----:B------:R-:W-:-:S06]  /*47d0*/  UISETP.GE.AND UP1, UPT, UR8, 0x4, UPT ;  /* 0x000000040800788c */ /* 0x000fcc000bf26270 */
[----:B------:R-:W-:-:S13]  /*47e0*/  PLOP3.LUT P0, PT, PT, PT, UP1, 0x80, 0x8 ;  /* 0x000000000008781c */ /* 0x000fda0003f0f018 */
[----:B------:R-:W-:Y:S05]  /*47f0*/  @!P0 EXIT ;  /* 0x000000000000894d */ /* 0x000fea0003800000 */
[----:B------:R-:W-:Y:S01]  /*4800*/  BAR.SYNC.DEFER_BLOCKING 0x6, 0xa0 ;  /* 0x0182800000007b1d */ /* 0x000fe20000010000 */
[C---:B------:R-:W-:Y:S01]  /*4810*/  IMAD.SHL.U32 R3, R170.reuse, 0x40, RZ ;  /* 0x00000040aa037824 */ /* 0x040fe200078e00ff */
[C---:B------:R-:W-:Y:S01]  /*4820*/  LOP3.LUT R161, R170.reuse, 0x1, RZ, 0xc0, !PT ;  /* 0x00000001aaa17812 */ /* 0x040fe200078ec0ff */
[C---:B------:R-:W-:Y:S02]  /*4830*/  IMAD.U32 R79, R170.reuse, 0x10000, RZ ;  /* 0x00010000aa4f7824 */ /* 0x040fe400078e00ff */
[----:B------:R-:W-:Y:S02]  /*4840*/  HFMA2 R167, -RZ, RZ, 0, 5.9604644775390625e-08 ;  /* 0x00000001ffa77431 */ /* 0x000fe400000001ff */
[C---:B------:R-:W-:Y:S01]  /*4850*/  IMAD.SHL.U32 R160, R170.reuse, 0x8, RZ ;  /* 0x00000008aaa07824 */ /* 0x040fe200078e00ff */
[----:B------:R-:W-:Y:S01]  /*4860*/  UMOV UR48, 0x400 ;  /* 0x0000040000307882 */ /* 0x000fe20000000000 */
[----:B------:R-:W1:Y:S01]  /*4870*/  LDC R159, c[0x0][0x370] ;  /* 0x0000dc00ff9f7b82 */ /* 0x000e620000000800 */
[----:B------:R-:W-:Y:S01]  /*4880*/  ULEA UR48, UR37, UR48, 0x18 ;  /* 0x0000003025307291 */ /* 0x000fe2000f8ec0ff */
[----:B------:R-:W-:Y:S01]  /*4890*/  ISETP.NE.U32.AND P0, PT, R161, 0x1, PT ;  /* 0x00000001a100780c */ /* 0x000fe20003f05070 */
[----:B------:R-:W-:Y:S01]  /*48a0*/  IMAD.MOV.U32 R169, RZ, RZ, 0x2 ;  /* 0x00000002ffa97424 */ /* 0x000fe200078e00ff */
[----:B------:R-:W-:Y:S01]  /*48b0*/  LOP3.LUT R5, R3, 0x1c0, RZ, 0xc0, !PT ;  /* 0x000001c003057812 */ /* 0x000fe200078ec0ff */
[----:B------:R-:W-:Y:S01]  /*48c0*/  UIADD3 UR4, UPT, UPT, UR48, 0x400, URZ ;  /* 0x0000040030047890 */ /* 0x000fe2000fffe0ff */
[----:B------:R-:W-:Y:S01]  /*48d0*/  LOP3.LUT R79, R79, 0x600000, RZ, 0xc0, !PT ;  /* 0x006000004f4f7812 */ /* 0x000fe200078ec0ff */
[----:B------:R-:W-:Y:S01]  /*48e0*/  IMAD.MOV.U32 R168, RZ, RZ, 0x4 ;  /* 0x00000004ffa87424 */ /* 0x000fe200078e00ff */
[----:B------:R-:W2:Y:S01]  /*48f0*/  LDC R74, c[0x0][0xb0c] ;  /* 0x0002c300ff4a7b82 */ /* 0x000ea20000000800 */
[----:B------:R-:W-:Y:S01]  /*4900*/  R2P PR, R170, 0x6 ;  /* 0x00000006aa007804 */ /* 0x000fe20000000000 */
[----:B------:R-:W-:Y:S01]  /*4910*/  IMAD.MOV.U32 R76, RZ, RZ, RZ ;  /* 0x000000ffff4c7224 */ /* 0x000fe200078e00ff */
[----:B------:R-:W-:Y:S01]  /*4920*/  LOP3.LUT R160, R5, 0x38, R160, 0xf8, !PT ;  /* 0x0000003805a07812 */ /* 0x000fe200078ef8a0 */
[----:B------:R-:W-:Y:S01]  /*4930*/  IMAD.MOV.U32 R166, RZ, RZ, RZ ;  /* 0x000000ffffa67224 */ /* 0x000fe200078e00ff */
[----:B------:R-:W-:Y:S01]  /*4940*/  P2R R2, PR, RZ, 0x1 ;  /* 0x00000001ff027803 */ /* 0x000fe20000000000 */
[----:B------:R-:W-:Y:S01]  /*4950*/  IMAD.MOV.U32 R173, RZ, RZ, RZ ;  /* 0x000000ffffad7224 */ /* 0x000fe200078e00ff */
[----:B------:R-:W-:Y:S01]  /*4960*/  LOP3.LUT R160, R160, 0x1e00, R3, 0xf8, !PT ;  /* 0x00001e00a0a07812 */ /* 0x000fe200078ef803 */
[----:B------:R-:W4:Y:S01]  /*4970*/  LDC R157, c[0x0][0xb20] ;  /* 0x0002c800ff9d7b82 */ /* 0x000f220000000800 */
[----:B------:R-:W3:Y:S01]  /*4980*/  LDS R0, [UR48+0x110] ;  /* 0x00011030ff007984 */ /* 0x000ee20008000800 */
[----:B------:R-:W-:Y:S01]  /*4990*/  LOP3.LUT R170, R170, 0x60, RZ, 0xc0, !PT ;  /* 0x00000060aaaa7812 */ /* 0x000fe200078ec0ff */
[----:B------:R-:W-:Y:S01]  /*49a0*/  IMAD.U32 R163, RZ, RZ, UR4 ;  /* 0x00000004ffa37e24 */ /* 0x000fe2000f8e00ff */
[----:B------:R-:W-:Y:S01]  /*49b0*/  MOV R165, RZ ;  /* 0x000000ff00a57202 */ /* 0x000fe20000000f00 */
[----:B------:R-:W1:Y:S01]  /*49c0*/  LDCU.64 UR52, c[0x0][0x348] ;  /* 0x00006900ff3477ac */ /* 0x000e620008000a00 */
[----:B------:R-:W-:-:S02]  /*49d0*/  SEL R169, R169, 0xfffffffe, !P1 ;  /* 0xfffffffea9a97807 */ /* 0x000fc40004800000 */
[----:B------:R-:W1:Y:S01]  /*49e0*/  LDC R73, c[0x0][0xb30] ;  /* 0x0002cc00ff497b82 */ /* 0x000e620000000800 */
[----:B------:R-:W-:Y:S01]  /*49f0*/  SEL R168, R168, 0xfffffffc, !P2 ;  /* 0xfffffffca8a87807 */ /* 0x000fe20005000000 */
[----:B------:R-:W1:Y:S01]  /*4a00*/  LDCU.64 UR38, c[0x0][0x888] ;  /* 0x00011100ff2677ac */ /* 0x000e620008000a00 */
[----:B------:R-:W1:Y:S05]  /*4a10*/  LDCU.64 UR44, c[0x0][0x890] ;  /* 0x00011200ff2c77ac */ /* 0x000e6a0008000a00 */
[----:B------:R-:W1:Y:S01]  /*4a20*/  LDC.64 R152, c[0x0][0xb10] ;  /* 0x0002c400ff987b82 */ /* 0x000e620000000a00 */
[----:B------:R-:W-:Y:S01]  /*4a30*/  UMOV UR49, URZ ;  /* 0x000000ff00317c82 */ /* 0x000fe20008000000 */
[----:B------:R-:W-:-:S06]  /*4a40*/  UMOV UR51, URZ ;  /* 0x000000ff00337c82 */ /* 0x000fcc0008000000 */
[----:B------:R-:W1:Y:S08]  /*4a50*/  LDC.64 R70, c[0x0][0xb18] ;  /* 0x0002c600ff467b82 */ /* 0x000e700000000a00 */
[----:B------:R-:W1:Y:S08]  /*4a60*/  LDC.64 R68, c[0x0][0xb28] ;  /* 0x0002ca00ff447b82 */ /* 0x000e700000000a00 */
[----:B------:R-:W1:Y:S01]  /*4a70*/  LDC.64 R150, c[0x0][0x8b0] ;  /* 0x00022c00ff967b82 */ /* 0x000e620000000a00 */
[----:B---3--:R-:W-:-:S07]  /*4a80*/  IMAD.IADD R79, R0, 0x1, R79 ;  /* 0x00000001004f7824 */ /* 0x008fce00078e024f */
[----:B------:R-:W3:Y:S08]  /*4a90*/  LDC.64 R148, c[0x0][0x8a8] ;  /* 0x00022a00ff947b82 */ /* 0x000ef00000000a00 */
[----:B--2-4-:R-:W1:Y:S02]  /*4aa0*/  LDC R158, c[0x0][0x374] ;  /* 0x0000dd00ff9e7b82 */ /* 0x014e640000000800 */
.L_x_123:
[----:B------:R-:W-:Y:S02]  /*4ab0*/  LEA R0, R173, UR48, 0x3 ;  /* 0x00000030ad007c11 */ /* 0x000fe4000f8e18ff */
[----:B------:R-:W-:Y:S02]  /*4ac0*/  SHF.L.U32 R3, R165, 0x1f, RZ ;  /* 0x0000001fa5037819 */ /* 0x000fe400000006ff */
[----:B-1----:R-:W-:Y:S02]  /*4ad0*/  LEA R16, R173, UR48, 0x4 ;  /* 0x00000030ad107c11 */ /* 0x002fe4000f8e20ff */
[----:B------:R-:W2:Y:S02]  /*4ae0*/  SYNCS.PHASECHK.TRANS64.TRYWAIT P0, [R0+URZ+0x80], R3 ;  /* 0x00008003000075a7 */ /* 0x000ea400080011ff */
[----:B--23--:R-:W-:Y:S05]  /*4af0*/  @!P0 BRA `(.L_x_80) ;  /* 0x0000006800588947 */ /* 0x00cfea0003800000 */
.L_x_165:
[----:B------:R-:W4:Y:S01]  /*4b00*/  LDC.64 R12, c[0x0][0xb10] ;  /* 0x0002c400ff0c7b82 */ /* 0x000f220000000a00 */
[----:B------:R-:W3:Y:S01]  /*4b10*/  LDS.128 R16, [R16+0xf0] ;  /* 0x0000f00010107984 */ /* 0x000ee20000000c00 */
[----:B-1----:R-:W-:Y:S01]  /*4b20*/  ISETP.NE.AND P1, PT, R73, 0x1, PT ;  /* 0x000000014900780c */ /* 0x002fe20003f25270 */
[----:B--2---:R-:W-:Y:S01]  /*4b30*/  VIADD R0, R0, 0x90 ;  /* 0x0000009000007836 */ /* 0x004fe20000000000 */
[----:B------:R-:W-:Y:S04]  /*4b40*/  ISETP.GE.AND P0, PT, R72, 0x1, PT ;  /* 0x000000014800780c */ /* 0x000fe80003f06270 */
[----:B------:R-:W1:Y:S01]  /*4b50*/  LDC.64 R10, c[0x0][0xb18] ;  /* 0x0002c600ff0a7b82 */ /* 0x000e620000000a00 */
[----:B------:R-:W-:Y:S01]  /*4b60*/  PRMT R0, RZ, 0x654, R0 ;  /* 0x00000654ff007816 */ /* 0x000fe20000000000 */
[----:B------:R-:W-:Y:S01]  /*4b70*/  @!PT LDS RZ, [RZ] ;  /* 0x00000000fffff984 */ /* 0x000fe20000000800 */
[----:B------:R-:W-:Y:S01]  /*4b80*/  @!PT LDS RZ, [RZ] ;  /* 0x00000000fffff984 */ /* 0x000fe20000000800 */
[----:B------:R-:W-:Y:S01]  /*4b90*/  @!PT LDS RZ, [RZ] ;  /* 0x00000000fffff984 */ /* 0x000fe20000000800 */
[----:B------:R-:W-:Y:S01]  /*4ba0*/  @!PT LDS RZ, [RZ] ;  /* 0x00000000fffff984 */ /* 0x000fe20000000800 */
[----:B------:R2:W-:Y:S06]  /*4bb0*/  MEMBAR.ALL.CTA ;  /* 0x0000000000007992 */ /* 0x0005ec0000008000 */
[----:B--2---:R-:W2:Y:S01]  /*4bc0*/  FENCE.VIEW.ASYNC.S ;  /* 0x00000000000073c6 */ /* 0x004ea20000000000 */
[----:B------:R-:W1:Y:S08]  /*4bd0*/  @!P1 LDC R14, c[0x0][0xb20] ;  /* 0x0002c800ff0e9b82 */ /* 0x000e700000000800 */
[----:B------:R-:W1:Y:S01]  /*4be0*/  @!P1 LDC R9, c[0x0][0xb0c] ;  /* 0x0002c300ff099b82 */ /* 0x000e620000000800 */
[----:B--2---:R2:W-:Y:S01]  /*4bf0*/  SYNCS.ARRIVE.TRANS64.RED.A1T0 RZ, [R0+URZ], RZ ;  /* 0x000000ff00ff79a7 */ /* 0x0045e200081004ff */
[----:B---3--:R-:W-:Y:S04]  /*4c00*/  LOP3.LUT P4, RZ, R18, 0x1, RZ, 0xc0, !PT ;  /* 0x0000000112ff7812 */ /* 0x008fe8000788c0ff */
[----:B------:R-:W-:Y:S09]  /*4c10*/  P2R R171, PR, RZ, 0x10 ;  /* 0x00000010ffab7803 */ /* 0x000ff20000000000 */
[----:B------:R-:W-:Y:S02]  /*4c20*/  @P4 MOV R77, R16 ;  /* 0x00000010004d4202 */ /* 0x000fe40000000f00 */
[----:B------:R-:W-:Y:S01]  /*4c30*/  @P4 LOP3.LUT R75, R17, 0xffff, RZ, 0xc0, !PT ;  /* 0x0000ffff114b4812 */ /* 0x000fe200078ec0ff */
[----:B--2-4-:R-:W-:Y:S06]  /*4c40*/  @!P0 BRA `(.L_x_81) ;  /* 0x0000000000a48947 */ /* 0x014fec0003800000 */
[----:B------:R-:W-:Y:S01]  /*4c50*/  IMAD.HI.U32 R24, R158, R71, RZ ;  /* 0x000000479e187227 */ /* 0x000fe200078e00ff */
[----:B------:R-:W-:Y:S02]  /*4c60*/  ISETP.NE.AND P0, PT, R70, 0x1, PT ;  /* 0x000000014600780c */ /* 0x000fe40003f05270 */
[----:B------:R-:W-:Y:S01]  /*4c70*/  ISETP.NE.AND P2, PT, R72, 0x1, PT ;  /* 0x000000014800780c */ /* 0x000fe20003f45270 */
[-C--:B------:R-:W-:Y:S01]  /*4c80*/  IMAD.HI.U32 R22, R159, R152.reuse, RZ ;  /* 0x000000989f167227 */ /* 0x080fe200078e00ff */
[----:B------:R-:W-:Y:S02]  /*4c90*/  SHF.R.U32.HI R23, RZ, R157, R24 ;  /* 0x0000009dff177219 */ /* 0x000fe40000011618 */
[----:B------:R-:W-:Y:S01]  /*4ca0*/  ISETP.NE.AND P3, PT, R74, 0x1, PT ;  /* 0x000000014a00780c */ /* 0x000fe20003f65270 */
[----:B------:R-:W-:Y:S01]  /*4cb0*/  IMAD.HI.U32 R28, R75, R71, RZ ;  /* 0x000000474b1c7227 */ /* 0x000fe200078e00ff */
[----:B------:R-:W-:Y:S02]  /*4cc0*/  SHF.R.U32.HI R22, RZ, R153, R22 ;  /* 0x00000099ff167219 */ /* 0x000fe40000011616 */
[----:B------:R-:W-:Y:S01]  /*4cd0*/  SEL R3, R158, R23, !P0 ;  /* 0x000000179e037207 */ /* 0x000fe20004000000 */
[----:B------:R-:W-:Y:S01]  /*4ce0*/  IMAD.HI.U32 R26, R77, R152, RZ ;  /* 0x000000984d1a7227 */ /* 0x000fe200078e00ff */
[----:B------:R-:W-:Y:S03]  /*4cf0*/  SEL R7, R159, R22, !P3 ;  /* 0x000000169f077207 */ /* 0x000fe60005800000 */
[-C--:B------:R-:W-:Y:S01]  /*4d00*/  IMAD.HI.U32 R22, R3, R68.reuse, RZ ;  /* 0x0000004403167227 */ /* 0x080fe200078e00ff */
[----:B------:R-:W-:Y:S03]  /*4d10*/  SHF.R.U32.HI R26, RZ, R153, R26 ;  /* 0x00000099ff1a7219 */ /* 0x000fe6000001161a */
[----:B------:R-:W-:Y:S01]  /*4d20*/  IMAD.HI.U32 R24, R7, R68, RZ ;  /* 0x0000004407187227 */ /* 0x000fe200078e00ff */
[----:B------:R-:W-:Y:S02]  /*4d30*/  @P2 SHF.R.U32.HI R3, RZ, R69, R22 ;  /* 0x00000045ff032219 */ /* 0x000fe40000011616 */
[----:B------:R-:W-:Y:S02]  /*4d40*/  SHF.R.U32.HI R22, RZ, R157, R28 ;  /* 0x0000009dff167219 */ /* 0x000fe4000001161c */
[----:B------:R-:W-:Y:S01]  /*4d50*/  @P2 SHF.R.U32.HI R7, RZ, R69, R24 ;  /* 0x00000045ff072219 */ /* 0x000fe20000011618 */
[C---:B------:R-:W-:Y:S01]  /*4d60*/  IMAD R2, R72.reuse, R3, RZ ;  /* 0x0000000348027224 */ /* 0x040fe200078e02ff */
[----:B------:R-:W-:Y:S02]  /*4d70*/  SEL R5, R75, R22, !P0 ;  /* 0x000000164b057207 */ /* 0x000fe40004000000 */
[----:B------:R-:W-:Y:S01]  /*4d80*/  SEL R3, R77, R26, !P3 ;  /* 0x0000001a4d037207 */ /* 0x000fe20005800000 */
[----:B------:R-:W-:Y:S01]  /*4d90*/  IMAD R4, R72, R7, RZ ;  /* 0x0000000748047224 */ /* 0x000fe200078e02ff */
[C---:B------:R-:W-:Y:S01]  /*4da0*/  ISETP.GE.AND P0, PT, R5.reuse, R2, PT ;  /* 0x000000020500720c */ /* 0x040fe20003f06270 */
[----:B------:R-:W-:Y:S03]  /*4db0*/  IMAD.HI.U32 R6, R5, R68, RZ ;  /* 0x0000004405067227 */ /* 0x000fe600078e00ff */
[----:B------:R-:W-:Y:S01]  /*4dc0*/  ISETP.GE.OR P0, PT, R3, R4, P0 ;  /* 0x000000040300720c */ /* 0x000fe20000706670 */
[----:B------:R-:W-:Y:S01]  /*4dd0*/  IMAD.MOV R4, RZ, RZ, -R3 ;  /* 0x000000ffff047224 */ /* 0x000fe200078e0a03 */
[-C--:B------:R-:W-:Y:S03]  /*4de0*/  SHF.R.U32.HI R6, RZ, R69.reuse, R6 ;  /* 0x00000045ff067219 */ /* 0x080fe60000011606 */
[----:B------:R-:W-:Y:S01]  /*4df0*/  IMAD R77, R74, R4, R77 ;  /* 0x000000044a4d7224 */ /* 0x000fe200078e024d */
[----:B------:R-:W-:Y:S05]  /*4e00*/  SEL R15, R5, R6, !P2 ;  /* 0x00000006050f7207 */ /* 0x000fea0005000000 */
[----:B------:R-:W-:Y:S02]  /*4e10*/  IMAD.MOV R6, RZ, RZ, -R15 ;  /* 0x000000ffff067224 */ /* 0x000fe400078e0a0f */
[C---:B------:R-:W-:Y:S04]  /*4e20*/  @!P0 IMAD.HI.U32 R2, R3.reuse, R68, RZ ;  /* 0x0000004403028227 */ /* 0x040fe800078e00ff */
[----:B------:R-:W-:Y:S01]  /*4e30*/  IMAD R6, R72, R6, R5 ;  /* 0x0000000648067224 */ /* 0x000fe200078e0205 */
[----:B------:R-:W-:Y:S04]  /*4e40*/  @!P0 SHF.R.U32.HI R2, RZ, R69, R2 ;  /* 0x00000045ff028219 */ /* 0x000fe80000011602 */
[----:B------:R-:W-:Y:S02]  /*4e50*/  @!P0 SEL R0, R3, R2, !P2 ;  /* 0x0000000203008207 */ /* 0x000fe40005000000 */
[----:B------:R-:W-:Y:S02]  /*4e60*/  IADD3 R2, PT, PT, -R5, RZ, RZ ;  /* 0x000000ff05027210 */ /* 0x000fe40007ffe1ff */
[----:B------:R-:W-:Y:S01]  /*4e70*/  @!P0 IADD3 R8, PT, PT, R15, -R0, RZ ;  /* 0x800000000f088210 */ /* 0x000fe20007ffe0ff */
[----:B------:R-:W-:Y:S02]  /*4e80*/  @!P0 IMAD R0, R7, R6, R0 ;  /* 0x0000000607008224 */ /* 0x000fe400078e0200 */
[----:B------:R-:W-:Y:S02]  /*4e90*/  IMAD R75, R70, R2, R75 ;  /* 0x00000002464b7224 */ /* 0x000fe400078e024b */
[----:B------:R-:W-:Y:S02]  /*4ea0*/  @!P0 IMAD R5, R8, R72, R3 ;  /* 0x0000004808058224 */ /* 0x000fe400078e0203 */
[----:B------:R-:W-:Y:S04]  /*4eb0*/  @!P0 IMAD.MOV.U32 R3, RZ, RZ, R0 ;  /* 0x000000ffff038224 */ /* 0x000fe800078e0000 */
[----:B------:R-:W-:Y:S02]  /*4ec0*/  IMAD R77, R3, R74, R77 ;  /* 0x0000004a034d7224 */ /* 0x000fe400078e024d */
[----:B------:R-:W-:Y:S07]  /*4ed0*/  IMAD R75, R5, R70, R75 ;  /* 0x00000046054b7224 */ /* 0x000fee00078e024b */
.L_x_81:
[----:B-1----:R-:W-:Y:S01]  /*4ee0*/  @!P1 ISETP.NE.AND P0, PT, R10, 0x1, PT ;  /* 0x000000010a00980c */ /* 0x002fe20003f05270 */
[----:B------:R-:W-:Y:S01]  /*4ef0*/  @!P1 IMAD.HI.U32 R3, R75, R11, RZ ;  /* 0x0000000b4b039227 */ /* 0x000fe200078e00ff */
[----:B------:R-:W-:Y:S01]  /*4f00*/  R2UR UR42, R21 ;  /* 0x00000000152a72ca */ /* 0x000fe200000e0000 */
[----:B------:R-:W-:Y:S01]  /*4f10*/  BSSY.RECONVERGENT B6, `(.L_x_82) ;  /* 0x0000031000067945 */ /* 0x000fe20003800200 */
[----:B------:R-:W-:Y:S01]  /*4f20*/  R2UR UR41, R20 ;  /* 0x00000000142972ca */ /* 0x000fe200000e0000 */
[----:B------:R-:W-:Y:S01]  /*4f30*/  @!P1 IMAD.HI.U32 R0, R77, R12, RZ ;  /* 0x0000000c4d009227 */ /* 0x000fe200078e00ff */
[----:B------:R-:W-:Y:S02]  /*4f40*/  @!P1 SHF.R.U32.HI R2, RZ, R14, R3 ;  /* 0x0000000eff029219 */ /* 0x000fe40000011603 */
[----:B------:R-:W-:Y:S01]  /*4f50*/  @!P1 ISETP.NE.AND P2, PT, R9, 0x1, PT ;  /* 0x000000010900980c */ /* 0x000fe20003f45270 */
[----:B------:R-:W-:Y:S01]  /*4f60*/  VIADD R173, R173, 0x1 ;  /* 0x00000001adad7836 */ /* 0x000fe20000000000 */
[----:B------:R-:W-:Y:S02]  /*4f70*/  @!P1 SEL R2, R75, R2, !P0 ;  /* 0x000000024b029207 */ /* 0x000fe40004000000 */
[----:B------:R-:W-:Y:S02]  /*4f80*/  @!P1 SHF.R.U32.HI R0, RZ, R13, R0 ;  /* 0x0000000dff009219 */ /* 0x000fe40000011600 */
[----:B------:R-:W-:Y:S01]  /*4f90*/  LOP3.LUT P0, RZ, R163, 0x3f0, RZ, 0xc0, !PT ;  /* 0x000003f0a3ff7812 */ /* 0x000fe2000780c0ff */
[----:B------:R-:W-:Y:S01]  /*4fa0*/  USHF.L.U32 UR42, UR42, 0x7, URZ ;  /* 0x000000072a2a7899 */ /* 0x000fe200080006ff */
[----:B------:R-:W-:Y:S01]  /*4fb0*/  @!P1 SEL R3, R77, R0, !P2 ;  /* 0x000000004d039207 */ /* 0x000fe20005000000 */
[----:B------:R-:W-:Y:S01]  /*4fc0*/  USHF.L.U32 UR41, UR41, 0x8, URZ ;  /* 0x0000000829297899 */ /* 0x000fe200080006ff */
[----:B------:R-:W-:Y:S03]  /*4fd0*/  @P4 SHF.R.U32.HI R164, RZ, 0x10, R17 ;  /* 0x00000010ffa44819 */ /* 0x000fe60000011611 */
[----:B------:R-:W-:Y:S02]  /*4fe0*/  @!P1 IMAD.IADD R0, R2, 0x1, -R3 ;  /* 0x0000000102009824 */ /* 0x000fe400078e0a03 */
[----:B------:R-:W-:Y:S02]  /*4ff0*/  @!P1 IMAD.IADD R2, R3, 0x1, -R2 ;  /* 0x0000000103029824 */ /* 0x000fe400078e0a02 */
[----:B------:R-:W-:Y:S02]  /*5000*/  @!P1 IMAD R77, R0, R9, R77 ;  /* 0x00000009004d9224 */ /* 0x000fe400078e024d */
[----:B------:R-:W-:Y:S01]  /*5010*/  @!P1 IMAD R75, R2, R10, R75 ;  /* 0x0000000a024b9224 */ /* 0x000fe200078e024b */
[----:B------:R-:W-:Y:S06]  /*5020*/  @!P0 BRA `(.L_x_83) ;  /* 0x00000000007c8947 */ /* 0x000fec0003800000 */
[----:B------:R-:W1:Y:S01]  /*5030*/  LDCU.64 UR8, c[0x4][0x80] ;  /* 0x01001000ff0877ac */ /* 0x000e620008000a00 */
[----:B------:R-:W-:Y:S01]  /*5040*/  MOV R2, 0x0 ;  /* 0x0000000000027802 */ /* 0x000fe20000000f00 */
[----:B------:R-:W-:Y:S02]  /*5050*/  HFMA2 R12, -RZ, RZ, 0, 5.9604644775390625e-08 ;  /* 0x00000001ff0c7431 */ /* 0x000fe400000001ff */
[----:B------:R-:W-:Y:S01]  /*5060*/  IMAD.MOV.U32 R8, RZ, RZ, 0x70 ;  /* 0x00000070ff087424 */ /* 0x000fe200078e00ff */
[----:B------:R2:W3:Y:S01]  /*5070*/  LDC.64 R14, c[0x4][R2] ;  /* 0x01000000020e7b82 */ /* 0x0004e20000000a00 */
[----:B------:R-:W4:Y:S01]  /*5080*/  LDCU.64 UR6, c[0x4][0x88] ;  /* 0x01001100ff0677ac */ /* 0x000f220008000a00 */
[----:B------:R-:W-:Y:S01]  /*5090*/  IMAD.MOV.U32 R13, RZ, RZ, RZ ;  /* 0x000000ffff0d7224 */ /* 0x000fe200078e00ff */
[----:B------:R-:W2:Y:S01]  /*50a0*/  LDCU.64 UR4, c[0x4][0x8] ;  /* 0x01000100ff0477ac */ /* 0x000ea20008000a00 */
[----:B-1----:R-:W-:Y:S01]  /*50b0*/  MOV R5, UR9 ;  /* 0x0000000900057c02 */ /* 0x002fe20008000f00 */
[----:B------:R-:W-:Y:S01]  /*50c0*/  IMAD.U32 R4, RZ, RZ, UR8 ;  /* 0x00000008ff047e24 */ /* 0x000fe2000f8e00ff */
[----:B----4-:R-:W-:Y:S01]  /*50d0*/  MOV R7, UR7 ;  /* 0x0000000700077c02 */ /* 0x010fe20008000f00 */
[----:B------:R-:W-:Y:S01]  /*50e0*/  IMAD.U32 R6, RZ, RZ, UR6 ;  /* 0x00000006ff067e24 */ /* 0x000fe2000f8e00ff */
[----:B--2---:R-:W-:Y:S01]  /*50f0*/  MOV R11, UR5 ;  /* 0x00000005000b7c02 */ /* 0x004fe20008000f00 */
[----:B------:R-:W-:Y:S02]  /*5100*/  IMAD.U32 R10, RZ, RZ, UR4 ;  /* 0x00000004ff0a7e24 */ /* 0x000fe4000f8e00ff */
[----:B------:R-:W-:Y:S07]  /*5110*/  LEPC R20, `(.L_x_84) ;  /* 0x000000001014794e */ /* 0x000fee0000000000 */
[----:B---3-5:R-:W-:Y:S05]  /*5120*/  CALL.ABS.NOINC R14 ;  /* 0x000000000e007343 */ /* 0x028fea0003c00000 */
.L_x_84:
[----:B------:R-:W1:Y:S01]  /*5130*/  LDCU.64 UR8, c[0x4][0x80] ;  /* 0x01001000ff0877ac */ /* 0x000e620008000a00 */
[----:B------:R-:W2:Y:S01]  /*5140*/  LDC.64 R2, c[0x4][R2] ;  /* 0x0100000002027b82 */ /* 0x000ea20000000a00 */
[----:B------:R-:W-:Y:S02]  /*5150*/  HFMA2 R12, -RZ, RZ, 0, 5.9604644775390625e-08 ;  /* 0x00000001ff0c7431 */ /* 0x000fe400000001ff */
[----:B------:R-:W-:Y:S02]  /*5160*/  IMAD.MOV.U32 R8, RZ, RZ, 0x70 ;  /* 0x00000070ff087424 */ /* 0x000fe400078e00ff */
[----:B------:R-:W-:Y:S01]  /*5170*/  IMAD.MOV.U32 R13, RZ, RZ, RZ ;  /* 0x000000ffff0d7224 */ /* 0x000fe200078e00ff */
[----:B------:R-:W3:Y:S01]  /*5180*/  LDCU.64 UR6, c[0x4][0x88] ;  /* 0x01001100ff0677ac */ /* 0x000ee20008000a00 */
[----:B------:R-:W4:Y:S01]  /*5190*/  LDCU.64 UR4, c[0x4][0x8] ;  /* 0x01000100ff0477ac */ /* 0x000f220008000a00 */
[----:B-1----:R-:W-:Y:S02]  /*51a0*/  MOV R4, UR8 ;  /* 0x0000000800047c02 */ /* 0x002fe40008000f00 */
[----:B------:R-:W-:Y:S02]  /*51b0*/  MOV R5, UR9 ;  /* 0x0000000900057c02 */ /* 0x000fe40008000f00 */
[----:B---3--:R-:W-:Y:S01]  /*51c0*/  MOV R7, UR7 ;  /* 0x0000000700077c02 */ /* 0x008fe20008000f00 */
[----:B------:R-:W-:Y:S01]  /*51d0*/  IMAD.U32 R6, RZ, RZ, UR6 ;  /* 0x00000006ff067e24 */ /* 0x000fe2000f8e00ff */
[----:B----4-:R-:W-:Y:S01]  /*51e0*/  MOV R11, UR5 ;  /* 0x00000005000b7c02 */ /* 0x010fe20008000f00 */
[----:B------:R-:W-:Y:S02]  /*51f0*/  IMAD.U32 R10, RZ, RZ, UR4 ;  /* 0x00000004ff0a7e24 */ /* 0x000fe4000f8e00ff */
[----:B------:R-:W-:Y:S07]  /*5200*/  LEPC R20, `(.L_x_83) ;  /* 0x000000001014794e */ /* 0x000fee0000000000 */
[----:B--2---:R-:W-:Y:S05]  /*5210*/  CALL.ABS.NOINC R2 ;  /* 0x0000000002007343 */ /* 0x004fea0003c00000 */
.L_x_83:
[----:B------:R-:W-:Y:S05]  /*5220*/  BSYNC.RECONVERGENT B6 ;  /* 0x0000000000067941 */ /* 0x000fea0003800200 */
.L_x_82:
[----:B------:R-:W-:Y:S01]  /*5230*/  ISETP.NE.U32.AND P4, PT, R150, RZ, PT ;  /* 0x000000ff9600720c */ /* 0x000fe20003f85070 */
[----:B------:R-:W-:Y:S01]  /*5240*/  UISETP.NE.AND UP2, UPT, UR50, URZ, UPT ;  /* 0x000000ff3200728c */ /* 0x000fe2000bf45270 */
[----:B------:R-:W-:Y:S01]  /*5250*/  ISETP.NE.U32.AND P2, PT, RZ, UR38, PT ;  /* 0x00000026ff007c0c */ /* 0x000fe2000bf45070 */
[----:B------:R-:W-:Y:S01]  /*5260*/  UISETP.NE.U32.AND UP1, UPT, UR44, URZ, UPT ;  /* 0x000000ff2c00728c */ /* 0x000fe2000bf25070 */
[----:B------:R-:W-:Y:S01]  /*5270*/  ISETP.NE.AND.EX P4, PT, R151, RZ, PT, P4 ;  /* 0x000000ff9700720c */ /* 0x000fe20003f85340 */
[----:B------:R-:W-:Y:S01]  /*5280*/  UPLOP3.LUT UP0, UPT, UPT, UPT, UPT, 0x40, 0x4 ;  /* 0x000000000004789c */ /* 0x000fe20003f0e870 */
[----:B------:R-:W-:Y:S01]  /*5290*/  ISETP.NE.AND.EX P2, PT, RZ, UR39, PT, P2 ;  /* 0x00000027ff007c0c */ /* 0x000fe2000bf45320 */
[----:B------:R-:W-:Y:S01]  /*52a0*/  UISETP.NE.AND.EX UP1, UPT, UR45, URZ, UPT, UP1 ;  /* 0x000000ff2d00728c */ /* 0x000fe2000bf25310 */
[----:B------:R-:W-:Y:S04]  /*52b0*/  PLOP3.LUT P1, PT, PT, PT, UP2, 0x80, 0x8 ;  /* 0x000000000008781c */ /* 0x000fe80003f2f028 */
[----:B------:R-:W-:Y:S06]  /*52c0*/  @UP2 UPLOP3.LUT UP0, UPT, UPT, UPT, UP1, 0x80, 0x8 ;  /* 0x000000000008289c */ /* 0x000fec0003f0f010 */
[----:B------:R-:W-:Y:S01]  /*52d0*/  PLOP3.LUT P0, PT, PT, PT, UP0, 0x80, 0x8 ;  /* 0x000000000008781c */ /* 0x000fe20003f0f008 */
[----:B------:R-:W-:Y:S01]  /*52e0*/  @!UPT UIADD3 URZ, UPT, UPT, URZ, URZ, URZ ;  /* 0x000000fffffff290 */ /* 0x000fe2000fffe0ff */
[----:B------:R-:W-:Y:S11]  /*52f0*/  BRA.U !UP1, `(.L_x_85) ;  /* 0x0000000109387547 */ /* 0x000ff6000b800000 */
[----:B------:R-:W-:Y:S01]  /*5300*/  UISETP.NE.U32.AND UP0, UPT, UR38, URZ, UPT ;  /* 0x000000ff2600728c */ /* 0x000fe2000bf05070 */
[----:B------:R-:W-:Y:S02]  /*5310*/  HFMA2 R0, -RZ, RZ, 0, 5.9604644775390625e-08 ;  /* 0x00000001ff007431 */ /* 0x000fe400000001ff */
[----:B------:R-:W-:Y:S01]  /*5320*/  IMAD.MOV.U32 R155, RZ, RZ, 0x1 ;  /* 0x00000001ff9b7424 */ /* 0x000fe200078e00ff */
[----:B------:R-:W-:Y:S06]  /*5330*/  UISETP.NE.AND.EX UP0, UPT, UR39, URZ, UPT, UP0 ;  /* 0x000000ff2700728c */ /* 0x000fec000bf05300 */
[----:B------:R-:W-:Y:S05]  /*5340*/  PLOP3.LUT P3, PT, PT, PT, UP0, 0x80, 0x8 ;  /* 0x000000000008781c */ /* 0x000fea0003f6f008 */
[----:B------:R-:W1:Y:S01]  /*5350*/  @UP0 LDCU.64 UR6, c[0x0][0x888] ;  /* 0x00011100ff0607ac */ /* 0x000e620008000a00 */
[----:B------:R-:W-:Y:S07]  /*5360*/  @UP0 UIMAD UR4, UR36, UR44, URZ ;  /* 0x0000002c240402a4 */ /* 0x000fee000f8e02ff */
[----:B------:R-:W-:Y:S01]  /*5370*/  @!P3 PRMT R155, R0, 0x7610, R155 ;  /* 0x00007610009bb816 */ /* 0x000fe2000000009b */
[----:B-1----:R-:W-:Y:S03]  /*5380*/  @UP0 UIMAD.WIDE UR6, UR4, 0x4, UR6 ;  /* 0x00000004040608a5 */ /* 0x002fe6000f8e0206 */
[----:B------:R-:W1:Y:S03]  /*5390*/  @!UP0 LDCU UR4, c[0x0][0x880] ;  /* 0x00011000ff0487ac */ /* 0x000e660008000800 */
[----:B------:R-:W-:Y:S01]  /*53a0*/  IMAD.U32 R2, RZ, RZ, UR6 ;  /* 0x00000006ff027e24 */ /* 0x000fe2000f8e00ff */
[----:B------:R-:W-:Y:S05]  /*53b0*/  MOV R3, UR7 ;  /* 0x0000000700037c02 */ /* 0x000fea0008000f00 */
[----:B-----5:R2:W5:Y:S02]  /*53c0*/  @P3 LDG.E R81, desc[UR46][R2.64] ;  /* 0x0000002e02513981 */ /* 0x020564000c1e1900 */
[----:B-12---:R-:W-:Y:S02]  /*53d0*/  @!P3 IMAD.U32 R81, RZ, RZ, UR4 ;  /* 0x00000004ff51be24 */ /* 0x006fe4000f8e00ff */
.L_x_85:
[----:B------:R-:W-:Y:S05]  /*53e0*/  @!P4 BRA `(.L_x_86) ;  /* 0x000000000020c947 */ /* 0x000fea0003800000 */
[----:B------:R-:W-:Y:S04]  /*53f0*/  ISETP.NE.U32.AND P3, PT, R148, RZ, PT ;  /* 0x000000ff9400720c */ /* 0x000fe80003f65070 */
[----:B------:R-:W-:Y:S11]  /*5400*/  ISETP.NE.AND.EX P3, PT, R149, RZ, PT, P3 ;  /* 0x000000ff9500720c */ /* 0x000ff60003f65330 */
[----:B------:R-:W-:Y:S02]  /*5410*/  @!UPT UIADD3 URZ, UPT, UPT, URZ, URZ, URZ ;  /* 0x000000fffffff290 */ /* 0x000fe4000fffe0ff */
[----:B------:R-:W1:Y:S01]  /*5420*/  @P3 LDC.64 R2, c[0x0][0x8a8] ;  /* 0x00022a00ff023b82 */ /* 0x000e620000000a00 */
[----:B------:R-:W-:Y:S04]  /*5430*/  @P3 IMAD R0, R150, UR36, RZ ;  /* 0x0000002496003c24 */ /* 0x000fe8000f8e02ff */
[----:B-1----:R-:W-:Y:S05]  /*5440*/  @P3 IMAD.WIDE R2, R0, 0x4, R2 ;  /* 0x0000000400023825 */ /* 0x002fea00078e0202 */
[----:B-----5:R1:W5:Y:S02]  /*5450*/  @P3 LDG.E R78, desc[UR46][R2.64] ;  /* 0x0000002e024e3981 */ /* 0x020364000c1e1900 */
[----:B-1----:R-:W2:Y:S02]  /*5460*/  @!P3 LDC R78, c[0x0][0x8a0] ;  /* 0x00022800ff4ebb82 */ /* 0x002ea40000000800 */
.L_x_86:
[----:B-----5:R-:W-:Y:S01]  /*5470*/  FSETP.NEU.AND P3, PT, R81, RZ, PT ;  /* 0x000000ff5100720b */ /* 0x020fe20003f6d000 */
[----:B------:R-:W-:Y:S01]  /*5480*/  IMAD.SHL.U32 R182, R160, 0x2, RZ ;  /* 0x00000002a0b67824 */ /* 0x000fe200078e00ff */
[----:B------:R-:W-:Y:S01]  /*5490*/  SEL R3, RZ, 0xffffffff, P2 ;  /* 0xffffffffff037807 */ /* 0x000fe20001000000 */
[----:B------:R-:W-:Y:S01]  /*54a0*/  IMAD.SHL.U32 R100, R168, 0x10, RZ ;  /* 0x00000010a8647824 */ /* 0x000fe200078e00ff */
[----:B------:R-:W-:Y:S01]  /*54b0*/  @P1 LOP3.LUT P2, RZ, R155, 0xff, RZ, 0xc0, !PT ;  /* 0x000000ff9bff1812 */ /* 0x000fe2000784c0ff */
[----:B------:R-:W-:Y:S01]  /*54c0*/  VIADD R181, R182, UR48 ;  /* 0x00000030b6b57c36 */ /* 0x000fe20008000000 */
[----:B------:R-:W-:Y:S01]  /*54d0*/  @P1 SEL R2, RZ, 0xffffffff, P3 ;  /* 0xffffffffff021807 */ /* 0x000fe20001800000 */
[----:B------:R-:W-:Y:S01]  /*54e0*/  IMAD.MOV.U32 R108, RZ, RZ, -0x10 ;  /* 0xfffffff0ff6c7424 */ /* 0x000fe200078e00ff */
[----:B------:R-:W-:Y:S01]  /*54f0*/  LOP3.LUT R167, R167, 0x1, RZ, 0x3c, !PT ;  /* 0x00000001a7a77812 */ /* 0x000fe200078e3cff */
[----:B------:R-:W-:Y:S01]  /*5500*/  IMAD.SHL.U32 R102, R169, 0x10, RZ ;  /* 0x00000010a9667824 */ /* 0x000fe200078e00ff */
[----:B------:R-:W-:Y:S01]  /*5510*/  @P0 SEL R2, R3, R2, !P2 ;  /* 0x0000000203020207 */ /* 0x000fe20005000000 */
[C---:B------:R-:W-:Y:S01]  /*5520*/  IMAD.IADD R177, R181.reuse, 0x1, R100 ;  /* 0x00000001b5b17824 */ /* 0x040fe200078e0264 */
[----:B------:R-:W-:Y:S01]  /*5530*/  LEA R87, R76, UR48, 0x3 ;  /* 0x000000304c577c11 */ /* 0x000fe2000f8e18ff */
[----:B------:R-:W-:Y:S01]  /*5540*/  IMAD.IADD R180, R181, 0x1, R102 ;  /* 0x00000001b5b47824 */ /* 0x000fe200078e0266 */
[----:B------:R-:W-:Y:S01]  /*5550*/  @P1 LOP3.LUT R2, R2, 0x1, RZ, 0xc0, !PT ;  /* 0x0000000102021812 */ /* 0x000fe200078ec0ff */
[----:B------:R-:W-:Y:S01]  /*5560*/  IMAD.IADD R175, R102, 0x1, R177 ;  /* 0x0000000166af7824 */ /* 0x000fe200078e02b1 */
[----:B------:R-:W-:Y:S01]  /*5570*/  SHF.L.U32 R0, R166, 0x1f, RZ ;  /* 0x0000001fa6007819 */ /* 0x000fe200000006ff */
[----:B------:R-:W-:Y:S01]  /*5580*/  BSSY B1, `(.L_x_87) ;  /* 0x000004a000017945 */ /* 0x000fe20003800000 */
[----:B------:R-:W-:Y:S01]  /*5590*/  ISETP.NE.U32.OR P4, PT, R2, 0x1, !P1 ;  /* 0x000000010200780c */ /* 0x000fe20004f85470 */
[----:B------:R-:W-:Y:S01]  /*55a0*/  IMAD.MOV.U32 R103, RZ, RZ, 0x1 ;  /* 0x00000001ff677424 */ /* 0x000fe200078e00ff */
[----:B------:R-:W-:Y:S01]  /*55b0*/  PLOP3.LUT P2, PT, PT, PT, UP1, 0x80, 0x8 ;  /* 0x000000000008781c */ /* 0x000fe20003f4f018 */
[----:B------:R-:W-:Y:S01]  /*55c0*/  IMAD R80, R76, 0x100, R79 ;  /* 0x000001004c507824 */ /* 0x000fe200078e024f */
[----:B------:R-:W-:Y:S01]  /*55d0*/  SEL R2, RZ, 0xffffffff, P3 ;  /* 0xffffffffff027807 */ /* 0x000fe20001800000 */
[----:B------:R-:W-:Y:S01]  /*55e0*/  IMAD.MOV.U32 R101, RZ, RZ, RZ ;  /* 0x000000ffff657224 */ /* 0x000fe200078e00ff */
[----:B------:R-:W-:Y:S02]  /*55f0*/  LOP3.LUT P3, R172, R155, 0xff, RZ, 0xc0, !PT ;  /* 0x000000ff9bac7812 */ /* 0x000fe4000786c0ff */
[----:B------:R-:W-:Y:S02]  /*5600*/  CS2R R146, SRZ ;  /* 0x0000000000927805 */ /* 0x000fe4000001ff00 */
[----:B------:R-:W-:Y:S02]  /*5610*/  P2R R179, PR, RZ, 0x10 ;  /* 0x00000010ffb37803 */ /* 0x000fe40000000000 */
[----:B------:R-:W-:Y:S02]  /*5620*/  CS2R R144, SRZ ;  /* 0x0000000000907805 */ /* 0x000fe4000001ff00 */
[----:B------:R-:W-:Y:S02]  /*5630*/  CS2R R138, SRZ ;  /* 0x00000000008a7805 */ /* 0x000fe4000001ff00 */
[----:B------:R-:W-:Y:S02]  /*5640*/  CS2R R136, SRZ ;  /* 0x0000000000887805 */ /* 0x000fe4000001ff00 */
[----:B------:R-:W-:Y:S02]  /*5650*/  CS2R R130, SRZ ;  /* 0x0000000000827805 */ /* 0x000fe4000001ff00 */
[----:B------:R-:W-:Y:S02]  /*5660*/  @P4 SHF.L.U32 R4, R167, 0x1f, RZ ;  /* 0x0000001fa7044819 */ /* 0x000fe400000006ff */
[----:B------:R-:W-:Y:S02]  /*5670*/  CS2R R128, SRZ ;  /* 0x0000000000807805 */ /* 0x000fe4000001ff00 */
[----:B------:R-:W-:Y:S02]  /*5680*/  @P2 SEL R2, R3, R2, !P3 ;  /* 0x0000000203022207 */ /* 0x000fe40005800000 */
[----:B------:R-:W-:Y:S01]  /*5690*/  CS2R R122, SRZ ;  /* 0x00000000007a7805 */ /* 0x000fe2000001ff00 */
[----:B------:R-:W1:Y:S01]  /*56a0*/  @P4 SYNCS.PHASECHK.TRANS64.TRYWAIT P1, [UR48+0x30], R4 ;  /* 0x00003004ff0045a7 */ /* 0x000e620008021130 */
[----:B------:R-:W-:Y:S02]  /*56b0*/  CS2R R120, SRZ ;  /* 0x0000000000787805 */ /* 0x000fe4000001ff00 */
[----:B------:R-:W-:Y:S02]  /*56c0*/  LOP3.LUT R2, R2, 0x1, RZ, 0xc0, !PT ;  /* 0x0000000102027812 */ /* 0x000fe400078ec0ff */
[----:B------:R-:W-:Y:S02]  /*56d0*/  CS2R R114, SRZ ;  /* 0x0000000000727805 */ /* 0x000fe4000001ff00 */
[----:B------:R-:W-:Y:S02]  /*56e0*/  CS2R R112, SRZ ;  /* 0x0000000000707805 */ /* 0x000fe4000001ff00 */
[----:B------:R-:W-:Y:S02]  /*56f0*/  CS2R R106, SRZ ;  /* 0x00000000006a7805 */ /* 0x000fe4000001ff00 */
[----:B------:R-:W-:Y:S02]  /*5700*/  ISETP.NE.U32.AND P2, PT, R2, 0x1, PT ;  /* 0x000000010200780c */ /* 0x000fe40003f45070 */
[----:B------:R-:W-:Y:S02]  /*5710*/  CS2R R104, SRZ ;  /* 0x0000000000687805 */ /* 0x000fe4000001ff00 */
[----:B------:R-:W-:Y:S02]  /*5720*/  CS2R R98, SRZ ;  /* 0x0000000000627805 */ /* 0x000fe4000001ff00 */
[----:B------:R-:W-:Y:S02]  /*5730*/  CS2R R96, SRZ ;  /* 0x0000000000607805 */ /* 0x000fe4000001ff00 */
[----:B------:R-:W-:Y:S02]  /*5740*/  P2R R109, PR, RZ, 0x4 ;  /* 0x00000004ff6d7803 */ /* 0x000fe40000000000 */
[----:B------:R-:W-:Y:S02]  /*5750*/  CS2R R90, SRZ ;  /* 0x00000000005a7805 */ /* 0x000fe4000001ff00 */
[----:B------:R-:W-:Y:S02]  /*5760*/  ISETP.NE.U32.AND P2, PT, R161, 0x1, PT ;  /* 0x00000001a100780c */ /* 0x000fe40003f45070 */
[----:B------:R-:W-:Y:S01]  /*5770*/  CS2R R88, SRZ ;  /* 0x0000000000587805 */ /* 0x000fe2000001ff00 */
[----:B------:R3:W4:Y:S01]  /*5780*/  SYNCS.PHASECHK.TRANS64.TRYWAIT P0, [R87+URZ+0xa0], R0 ;  /* 0x0000a000570075a7 */ /* 0x00072200080011ff */
[----:B------:R-:W-:Y:S05]  /*5790*/  SEL R108, R108, 0x10, !P2 ;  /* 0x000000106c6c7807 */ /* 0x000fea0005000000 */
[----:B------:R-:W-:Y:S02]  /*57a0*/  IMAD.IADD R181, R181, 0x1, R108 ;  /* 0x00000001b5b57824 */ /* 0x000fe400078e026c */
[C---:B------:R-:W-:Y:S02]  /*57b0*/  IMAD.IADD R178, R108.reuse, 0x1, R180 ;  /* 0x000000016cb27824 */ /* 0x040fe400078e02b4 */
[C---:B------:R-:W-:Y:S02]  /*57c0*/  IMAD.IADD R176, R108.reuse, 0x1, R177 ;  /* 0x000000016cb07824 */ /* 0x040fe400078e02b1 */
[----:B------:R-:W-:Y:S01]  /*57d0*/  IMAD.IADD R174, R108, 0x1, R175 ;  /* 0x000000016cae7824 */ /* 0x000fe200078e02af */
[----:B-1----:R-:W-:Y:S01]  /*57e0*/  @P4 SEL R103, RZ, 0x1, !P1 ;  /* 0x00000001ff674807 */ /* 0x002fe20004800000 */
[----:B---3--:R-:W-:Y:S06]  /*57f0*/  @!P4 BRA `(.L_x_88) ;  /* 0x000000000088c947 */ /* 0x008fec0003800000 */
[----:B------:R-:W-:Y:S01]  /*5800*/  IMAD.MOV.U32 R147, RZ, RZ, RZ ;  /* 0x000000ffff937224 */ /* 0x000fe200078e00ff */
[----:B------:R-:W-:Y:S01]  /*5810*/  ISETP.NE.AND P1, PT, R103, RZ, PT ;  /* 0x000000ff6700720c */ /* 0x000fe20003f25270 */
[----:B------:R-:W-:Y:S01]  /*5820*/  BSSY B0, `(.L_x_89) ;  /* 0x0000014000007945 */ /* 0x000fe20003800000 */
[----:B------:R-:W-:Y:S02]  /*5830*/  CS2R R90, SRZ ;  /* 0x00000000005a7805 */ /* 0x000fe4000001ff00 */
        /* <DEDUP_REMOVED lines=13> */
[----:B------:R-:W-:Y:S01]  /*5910*/  CS2R R144, SRZ ;  /* 0x0000000000907805 */ /* 0x000fe2000001ff00 */
[----:B------:R-:W-:Y:S06]  /*5920*/  @P1 BRA `(.L_x_90) ;  /* 0x00000000000c1947 */ /* 0x000fec0003800000 */
[----:B------:R-:W-:Y:S04]  /*5930*/  SHF.L.U32 R3, R167, 0x1f, RZ ;  /* 0x0000001fa7037819 */ /* 0x000fe800000006ff */
[----:B------:R-:W1:Y:S02]  /*5940*/  SYNCS.PHASECHK.TRANS64.TRYWAIT P1, [UR48+0x30], R3 ;  /* 0x00003003ff0075a7 */ /* 0x000e640008021130 */
[----:B-1----:R-:W-:Y:S05]  /*5950*/  @!P1 BRA `(.L_x_91) ;  /* 0x0000005800d49947 */ /* 0x002fea0003800000 */
.L_x_90:
[----:B------:R-:W-:Y:S05]  /*5960*/  BSYNC B0 ;  /* 0x0000000000007941 */ /* 0x000fea0003800000 */
.L_x_89:
[----:B------:R-:W-:Y:S01]  /*5970*/  ISETP.NE.AND P1, PT, R109, RZ, PT ;  /* 0x000000ff6d00720c */ /* 0x000fe20003f25270 */
[----:B------:R-:W-:Y:S11]  /*5980*/  HFMA2 R101, -RZ, RZ, 0, 5.9604644775390625e-08 ;  /* 0x00000001ff657431 */ /* 0x000ff600000001ff */
[----:B------:R-:W-:Y:S01]  /*5990*/  @!UPT UIADD3 URZ, UPT, UPT, URZ, URZ, URZ ;  /* 0x000000fffffff290 */ /* 0x000fe2000fffe0ff */
[----:B------:R3:W1:Y:S04]  /*59a0*/  @P1 LDS.128 R88, [R182+UR48+0x400] ;  /* 0x00040030b6581984 */ /* 0x0006680008000c00 */
[----:B------:R3:W1:Y:S04]  /*59b0*/  @P1 LDS.128 R96, [R181+0x400] ;  /* 0x00040000b5601984 */ /* 0x0006680000000c00 */
[----:B------:R3:W1:Y:S04]  /*59c0*/  @P1 LDS.128 R104, [R180+0x400] ;  /* 0x00040000b4681984 */ /* 0x0006680000000c00 */
[----:B------:R3:W1:Y:S04]  /*59d0*/  @P1 LDS.128 R112, [R178+0x400] ;  /* 0x00040000b2701984 */ /* 0x0006680000000c00 */
[----:B------:R3:W1:Y:S04]  /*59e0*/  @P1 LDS.128 R120, [R177+0x400] ;  /* 0x00040000b1781984 */ /* 0x0006680000000c00 */
[----:B------:R3:W1:Y:S04]  /*59f0*/  @P1 LDS.128 R128, [R176+0x400] ;  /* 0x00040000b0801984 */ /* 0x0006680000000c00 */
[----:B------:R3:W1:Y:S04]  /*5a00*/  @P1 LDS.128 R136, [R175+0x400] ;  /* 0x00040000af881984 */ /* 0x0006680000000c00 */
[----:B------:R3:W1:Y:S02]  /*5a10*/  @P1 LDS.128 R144, [R174+0x400] ;  /* 0x00040000ae901984 */ /* 0x0006640000000c00 */
.L_x_88:
[----:B------:R-:W-:Y:S05]  /*5a20*/  BSYNC B1 ;  /* 0x0000000000017941 */ /* 0x000fea0003800000 */
.L_x_87:
[----:B-1----:R-:W-:Y:S04]  /*5a30*/  SHF.R.U32.HI R3, RZ, 0x15, R80 ;  /* 0x00000015ff037819 */ /* 0x002fe80000011650 */
[----:B------:R-:W-:Y:S01]  /*5a40*/  LOP3.LUT P1, RZ, R3, 0x3, R162, 0x48, !PT ;  /* 0x0000000303ff7812 */ /* 0x000fe200078248a2 */
[----:B------:R-:W-:Y:S01]  /*5a50*/  @!UPT UIADD3 URZ, UPT, UPT, URZ, URZ, URZ ;  /* 0x000000fffffff290 */ /* 0x000fe2000fffe0ff */
[----:B----4-:R-:W-:Y:S11]  /*5a60*/  @P0 BRA `(.L_x_92) ;  /* 0x0000000000080947 */ /* 0x010ff60003800000 */
[----:B------:R-:W1:Y:S02]  /*5a70*/  SYNCS.PHASECHK.TRANS64.TRYWAIT P0, [R87+URZ+0xa0], R0 ;  /* 0x0000a000570075a7 */ /* 0x000e6400080011ff */
[----:B-1----:R-:W-:Y:S05]  /*5a80*/  @!P0 BRA `(.L_x_93) ;  /* 0x0000005800a08947 */ /* 0x002fea0003800000 */
.L_x_92:
[----:B------:R-:W-:Y:S05]  /*5a90*/  @!P1 BRA `(.L_x_94) ;  /* 0x0000000000409947 */ /* 0x000fea0003800000 */
[----:B------:R-:W4:Y:S01]  /*5aa0*/  LDCU.64 UR8, c[0x4][0x70] ;  /* 0x01000e00ff0877ac */ /* 0x000f220008000a00 */
[----:B------:R-:W-:Y:S01]  /*5ab0*/  MOV R3, 0x0 ;  /* 0x0000000000037802 */ /* 0x000fe20000000f00 */
[----:B------:R-:W-:Y:S02]  /*5ac0*/  HFMA2 R12, -RZ, RZ, 0, 5.9604644775390625e-08 ;  /* 0x00000001ff0c7431 */ /* 0x000fe400000001ff */
[----:B------:R-:W-:Y:S02]  /*5ad0*/  IMAD.MOV.U32 R8, RZ, RZ, 0x192 ;  /* 0x00000192ff087424 */ /* 0x000fe400078e00ff */
[----:B------:R-:W-:Y:S01]  /*5ae0*/  IMAD.MOV.U32 R13, RZ, RZ, RZ ;  /* 0x000000ffff0d7224 */ /* 0x000fe200078e00ff */
[----:B------:R-:W5:Y:S01]  /*5af0*/  LDCU.64 UR6, c[0x4][0x78] ;  /* 0x01000f00ff0677ac */ /* 0x000f620008000a00 */
[----:B------:R-:W1:Y:S01]  /*5b00*/  LDC.64 R2, c[0x4][R3] ;  /* 0x0100000003027b82 */ /* 0x000e620000000a00 */
[----:B------:R-:W2:Y:S01]  /*5b10*/  LDCU.64 UR4, c[0x4][0x10] ;  /* 0x01000200ff0477ac */ /* 0x000ea20008000a00 */
[----:B----4-:R-:W-:Y:S01]  /*5b20*/  MOV R5, UR9 ;  /* 0x0000000900057c02 */ /* 0x010fe20008000f00 */
[----:B------:R-:W-:Y:S01]  /*5b30*/  IMAD.U32 R4, RZ, RZ, UR8 ;  /* 0x00000008ff047e24 */ /* 0x000fe2000f8e00ff */
[----:B-----5:R-:W-:Y:S01]  /*5b40*/  MOV R7, UR7 ;  /* 0x0000000700077c02 */ /* 0x020fe20008000f00 */
[----:B------:R-:W-:Y:S01]  /*5b50*/  IMAD.U32 R6, RZ, RZ, UR6 ;  /* 0x00000006ff067e24 */ /* 0x000fe2000f8e00ff */
[----:B--2---:R-:W-:Y:S01]  /*5b60*/  MOV R11, UR5 ;  /* 0x00000005000b7c02 */ /* 0x004fe20008000f00 */
[----:B------:R-:W-:Y:S02]  /*5b70*/  IMAD.U32 R10, RZ, RZ, UR4 ;  /* 0x00000004ff0a7e24 */ /* 0x000fe4000f8e00ff */
[----:B------:R-:W-:Y:S07]  /*5b80*/  LEPC R20, `(.L_x_94) ;  /* 0x000000001014794e */ /* 0x000fee0000000000 */
[----:B-1-3--:R-:W-:Y:S05]  /*5b90*/  CALL.ABS.NOINC R2 ;  /* 0x0000000002007343 */ /* 0x00afea0003c00000 */
.L_x_94:
[----:B------:R-:W-:Y:S01]  /*5ba0*/  SHF.L.U32 R82, R88, 0x10, RZ ;  /* 0x0000001058527819 */ /* 0x000fe200000006ff */
[----:B------:R-:W-:Y:S05]  /*5bb0*/  WARPSYNC.ALL ;  /* 0x0000000000007948 */ /* 0x000fea0003800000 */
[----:B------:R-:W-:Y:S01]  /*5bc0*/  R2UR UR4, R80 ;  /* 0x00000000500472ca */ /* 0x000fe200000e0000 */
[----:B------:R-:W-:Y:S01]  /*5bd0*/  BSSY.RECONVERGENT B0, `(.L_x_95) ;  /* 0x00000fc000007945 */ /* 0x000fe20003800200 */
[----:B------:R-:W-:Y:S02]  /*5be0*/  LOP3.LUT R83, R88, 0xffff0000, RZ, 0xc0, !PT ;  /* 0xffff000058537812 */ /* 0x000fe400078ec0ff */
[----:B------:R-:W-:Y:S02]  /*5bf0*/  LOP3.LUT R84, R89, 0xffff0000, RZ, 0xc0, !PT ;  /* 0xffff000059547812 */ /* 0x000fe400078ec0ff */
[C---:B------:R-:W-:Y:S02]  /*5c00*/  SHF.L.U32 R85, R107.reuse, 0x10, RZ ;  /* 0x000000106b557819 */ /* 0x040fe400000006ff */
[----:B------:R-:W-:Y:S02]  /*5c10*/  LOP3.LUT R86, R107, 0xffff0000, RZ, 0xc0, !PT ;  /* 0xffff00006b567812 */ /* 0x000fe400078ec0ff */
[----:B------:R-:W-:Y:S03]  /*5c20*/  ISETP.NE.AND P0, PT, R170, RZ, PT ;  /* 0x000000ffaa00720c */ /* 0x000fe60003f05270 */
[----:B------:R-:W1:Y:S02]  /*5c30*/  LDTM.x64 R4, tmem[UR4] ;  /* 0x00000004000479ee */ /* 0x000e640008340000 */
[C---:B-12---:R-:W-:Y:S01]  /*5c40*/  FMUL R0, R78.reuse, R4 ;  /* 0x000000044e007220 */ /* 0x046fe20000400000 */
[C---:B------:R-:W-:Y:S01]  /*5c50*/  FMUL R2, R78.reuse, R5 ;  /* 0x000000054e027220 */ /* 0x040fe20000400000 */
[C---:B------:R-:W-:Y:S01]  /*5c60*/  FMUL R3, R78.reuse, R6 ;  /* 0x000000064e037220 */ /* 0x040fe20000400000 */
[----:B------:R-:W-:Y:S01]  /*5c70*/  FMUL R7, R78, R7 ;  /* 0x000000074e077220 */ /* 0x000fe20000400000 */
[----:B------:R-:W-:Y:S01]  /*5c80*/  FFMA R0, R81, R82, R0 ;  /* 0x0000005251007223 */ /* 0x000fe20000000000 */
[----:B------:R-:W-:Y:S01]  /*5c90*/  SHF.L.U32 R82, R89, 0x10, RZ ;  /* 0x0000001059527819 */ /* 0x000fe200000006ff */
[C---:B------:R-:W-:Y:S01]  /*5ca0*/  FFMA R2, R81.reuse, R83, R2 ;  /* 0x0000005351027223 */ /* 0x040fe20000000002 */
[----:B------:R-:W-:Y:S01]  /*5cb0*/  SHF.L.U32 R83, R90, 0x10, RZ ;  /* 0x000000105a537819 */ /* 0x000fe200000006ff */
[C---:B------:R-:W-:Y:S01]  /*5cc0*/  FMUL R4, R78.reuse, R8 ;  /* 0x000000084e047220 */ /* 0x040fe20000400000 */
[----:B------:R-:W-:Y:S01]  /*5cd0*/  FMUL R5, R78, R9 ;  /* 0x000000094e057220 */ /* 0x000fe20000400000 */
[C---:B------:R-:W-:Y:S01]  /*5ce0*/  FFMA R3, R81.reuse, R82, R3 ;  /* 0x0000005251037223 */ /* 0x040fe20000000003 */
[----:B------:R-:W-:Y:S01]  /*5cf0*/  LOP3.LUT R82, R90, 0xffff0000, RZ, 0xc0, !PT ;  /* 0xffff00005a527812 */ /* 0x000fe200078ec0ff */
[----:B------:R-:W-:Y:S01]  /*5d00*/  FFMA R7, R81, R84, R7 ;  /* 0x0000005451077223 */ /* 0x000fe20000000007 */
[----:B------:R-:W-:Y:S01]  /*5d10*/  LOP3.LUT R84, R91, 0xffff0000, RZ, 0xc0, !PT ;  /* 0xffff00005b547812 */ /* 0x000fe200078ec0ff */
[----:B------:R-:W-:Y:S01]  /*5d20*/  FFMA R4, R81, R83, R4 ;  /* 0x0000005351047223 */ /* 0x000fe20000000004 */
[----:B------:R-:W-:Y:S01]  /*5d30*/  SHF.L.U32 R83, R91, 0x10, RZ ;  /* 0x000000105b537819 */ /* 0x000fe200000006ff */
[----:B------:R-:W-:Y:S01]  /*5d40*/  FMUL R6, R78, R10 ;  /* 0x0000000a4e067220 */ /* 0x000fe20000400000 */
[----:B------:R-:W-:Y:S01]  /*5d50*/  F2FP.BF16.F32.PACK_AB R92, R2, R0 ;  /* 0x00000000025c723e */ /* 0x000fe200000010ff */
[----:B------:R-:W-:Y:S01]  /*5d60*/  FMUL R11, R78, R11 ;  /* 0x0000000b4e0b7220 */ /* 0x000fe20000400000 */
[----:B------:R-:W-:Y:S01]  /*5d70*/  F2FP.BF16.F32.PACK_AB R93, R7, R3 ;  /* 0x00000003075d723e */ /* 0x000fe200000010ff */
[C---:B------:R-:W-:Y:S01]  /*5d80*/  FFMA R5, R81.reuse, R82, R5 ;  /* 0x0000005251057223 */ /* 0x040fe20000000005 */
[----:B------:R-:W-:Y:S01]  /*5d90*/  SHF.L.U32 R82, R96, 0x10, RZ ;  /* 0x0000001060527819 */ /* 0x000fe200000006ff */
[----:B------:R-:W-:Y:S01]  /*5da0*/  FFMA R6, R81, R83, R6 ;  /* 0x0000005351067223 */ /* 0x000fe20000000006 */
[----:B------:R-:W-:Y:S01]  /*5db0*/  SHF.L.U32 R83, R98, 0x10, RZ ;  /* 0x0000001062537819 */ /* 0x000fe200000006ff */
[----:B------:R-:W-:Y:S01]  /*5dc0*/  FMUL R8, R78, R12 ;  /* 0x0000000c4e087220 */ /* 0x000fe20000400000 */
[----:B------:R-:W-:Y:S01]  /*5dd0*/  F2FP.BF16.F32.PACK_AB R94, R5, R4 ;  /* 0x00000004055e723e */ /* 0x000fe200000010ff */
[C---:B------:R-:W-:Y:S01]  /*5de0*/  FFMA R11, R81.reuse, R84, R11 ;  /* 0x00000054510b7223 */ /* 0x040fe2000000000b */
[----:B------:R-:W-:Y:S01]  /*5df0*/  LOP3.LUT R84, R96, 0xffff0000, RZ, 0xc0, !PT ;  /* 0xffff000060547812 */ /* 0x000fe200078ec0ff */
[C---:B------:R-:W-:Y:S01]  /*5e00*/  FMUL R9, R78.reuse, R13 ;  /* 0x0000000d4e097220 */ /* 0x040fe20000400000 */
[----:B------:R-:W-:Y:S01]  /*5e10*/  FFMA R8, R81, R82, R8 ;  /* 0x0000005251087223 */ /* 0x000fe20000000008 */
[----:B------:R-:W-:Y:S01]  /*5e20*/  SHF.L.U32 R82, R97, 0x10, RZ ;  /* 0x0000001061527819 */ /* 0x000fe200000006ff */
[C---:B------:R-:W-:Y:S01]  /*5e30*/  FMUL R10, R78.reuse, R14 ;  /* 0x0000000e4e0a7220 */ /* 0x040fe20000400000 */
[----:B------:R-:W-:Y:S01]  /*5e40*/  F2FP.BF16.F32.PACK_AB R95, R11, R6 ;  /* 0x000000060b5f723e */ /* 0x000fe200000010ff */
[----:B------:R-:W-:Y:S01]  /*5e50*/  FFMA R9, R81, R84, R9 ;  /* 0x0000005451097223 */ /* 0x000fe20000000009 */
[----:B------:R-:W-:Y:S01]  /*5e60*/  LOP3.LUT R84, R97, 0xffff0000, RZ, 0xc0, !PT ;  /* 0xffff000061547812 */ /* 0x000fe200078ec0ff */
[----:B------:R-:W-:Y:S01]  /*5e70*/  FMUL R15, R78, R15 ;  /* 0x0000000f4e0f7220 */ /* 0x000fe20000400000 */
[----:B------:R-:W-:Y:S01]  /*5e80*/  FFMA R10, R81, R82, R10 ;  /* 0x00000052510a7223 */ /* 0x000fe2000000000a */
[----:B------:R-:W-:Y:S01]  /*5e90*/  LOP3.LUT R82, R98, 0xffff0000, RZ, 0xc0, !PT ;  /* 0xffff000062527812 */ /* 0x000fe200078ec0ff */
[C---:B------:R-:W-:Y:S01]  /*5ea0*/  FMUL R12, R78.reuse, R16 ;  /* 0x000000104e0c7220 */ /* 0x040fe20000400000 */
[----:B------:R-:W-:Y:S01]  /*5eb0*/  F2FP.BF16.F32.PACK_AB R116, R9, R8 ;  /* 0x000000080974723e */ /* 0x000fe200000010ff */
[----:B------:R-:W-:Y:S01]  /*5ec0*/  FMUL R13, R78, R17 ;  /* 0x000000114e0d7220 */ /* 0x000fe20000400000 */
[----:B------:R-:W-:Y:S01]  /*5ed0*/  FFMA R15, R81, R84, R15 ;  /* 0x00000054510f7223 */ /* 0x000fe2000000000f */
[----:B------:R-:W-:Y:S01]  /*5ee0*/  LOP3.LUT R84, R99, 0xffff0000, RZ, 0xc0, !PT ;  /* 0xffff000063547812 */ /* 0x000fe200078ec0ff */
[----:B------:R-:W-:Y:S01]  /*5ef0*/  FFMA R12, R81, R83, R12 ;  /* 0x00000053510c7223 */ /* 0x000fe2000000000c */
[----:B------:R-:W-:Y:S01]  /*5f00*/  SHF.L.U32 R83, R99, 0x10, RZ ;  /* 0x0000001063537819 */ /* 0x000fe200000006ff */
[----:B------:R-:W-:Y:S01]  /*5f10*/  FFMA R13, R81, R82, R13 ;  /* 0x00000052510d7223 */ /* 0x000fe2000000000d */
[----:B------:R-:W-:Y:S01]  /*5f20*/  SHF.L.U32 R82, R104, 0x10, RZ ;  /* 0x0000001068527819 */ /* 0x000fe200000006ff */
[C---:B------:R-:W-:Y:S01]  /*5f30*/  FMUL R14, R78.reuse, R18 ;  /* 0x000000124e0e7220 */ /* 0x040fe20000400000 */
[----:B------:R-:W-:Y:S01]  /*5f40*/  F2FP.BF16.F32.PACK_AB R117, R15, R10 ;  /* 0x0000000a0f75723e */ /* 0x000fe200000010ff */
[C---:B------:R-:W-:Y:S01]  /*5f50*/  FMUL R19, R78.reuse, R19 ;  /* 0x000000134e137220 */ /* 0x040fe20000400000 */
[----:B------:R-:W-:Y:S01]  /*5f60*/  F2FP.BF16.F32.PACK_AB R118, R13, R12 ;  /* 0x0000000c0d76723e */ /* 0x000fe200000010ff */
[----:B------:R-:W-:Y:S01]  /*5f70*/  FMUL R16, R78, R20 ;  /* 0x000000144e107220 */ /* 0x000fe20000400000 */
[C---:B------:R-:W-:Y:S01]  /*5f80*/  FFMA R14, R81.reuse, R83, R14 ;  /* 0x00000053510e7223 */ /* 0x040fe2000000000e */
[----:B------:R-:W-:Y:S01]  /*5f90*/  SHF.L.U32 R83, R106, 0x10, RZ ;  /* 0x000000106a537819 */ /* 0x000fe200000006ff */
[C---:B------:R-:W-:Y:S01]  /*5fa0*/  FFMA R19, R81.reuse, R84, R19 ;  /* 0x0000005451137223 */ /* 0x040fe20000000013 */
[----:B------:R-:W-:Y:S01]  /*5fb0*/  LOP3.LUT R84, R104, 0xffff0000, RZ, 0xc0, !PT ;  /* 0xffff000068547812 */ /* 0x000fe200078ec0ff */
[----:B------:R-:W-:Y:S01]  /*5fc0*/  FFMA R16, R81, R82, R16 ;  /* 0x0000005251107223 */ /* 0x000fe20000000010 */
[----:B------:R-:W-:Y:S01]  /*5fd0*/  SHF.L.U32 R82, R105, 0x10, RZ ;  /* 0x0000001069527819 */ /* 0x000fe200000006ff */
[C---:B------:R-:W-:Y:S01]  /*5fe0*/  FMUL R17, R78.reuse, R21 ;  /* 0x000000154e117220 */ /* 0x040fe20000400000 */
[----:B------:R-:W-:Y:S01]  /*5ff0*/  F2FP.BF16.F32.PACK_AB R119, R19, R14 ;  /* 0x0000000e1377723e */ /* 0x000fe200000010ff */
[C---:B------:R-:W-:Y:S01]  /*6000*/  FMUL R18, R78.reuse, R22 ;  /* 0x000000164e127220 */ /* 0x040fe20000400000 */
[----:B------:R-:W-:Y:S01]  /*6010*/  FMUL R23, R78, R23 ;  /* 0x000000174e177220 */ /* 0x000fe20000400000 */
[C---:B------:R-:W-:Y:S01]  /*6020*/  FFMA R17, R81.reuse, R84, R17 ;  /* 0x0000005451117223 */ /* 0x040fe20000000011 */
[----:B------:R-:W-:Y:S01]  /*6030*/  LOP3.LUT R84, R106, 0xffff0000, RZ, 0xc0, !PT ;  /* 0xffff00006a547812 */ /* 0x000fe200078ec0ff */
[----:B------:R-:W-:Y:S01]  /*6040*/  FFMA R18, R81, R82, R18 ;  /* 0x0000005251127223 */ /* 0x000fe20000000012 */
[----:B------:R-:W-:Y:S01]  /*6050*/  LOP3.LUT R82, R105, 0xffff0000, RZ, 0xc0, !PT ;  /* 0xffff000069527812 */ /* 0x000fe200078ec0ff */
[C---:B------:R-:W-:Y:S01]  /*6060*/  FMUL R20, R78.reuse, R24 ;  /* 0x000000184e147220 */ /* 0x040fe20000400000 */
[----:B------:R-:W-:Y:S01]  /*6070*/  F2FP.BF16.F32.PACK_AB R124, R17, R16 ;  /* 0x00000010117c723e */ /* 0x000fe200000010ff */
[C---:B------:R-:W-:Y:S01]  /*6080*/  FMUL R21, R78.reuse, R25 ;  /* 0x000000194e157220 */ /* 0x040fe20000400000 */
[----:B------:R-:W-:Y:S01]  /*6090*/  FMUL R22, R78, R26 ;  /* 0x0000001a4e167220 */ /* 0x000fe20000400000 */
[C---:B------:R-:W-:Y:S01]  /*60a0*/  FFMA R23, R81.reuse, R82, R23 ;  /* 0x0000005251177223 */ /* 0x040fe20000000017 */
[----:B------:R-:W-:Y:S01]  /*60b0*/  SHF.L.U32 R82, R112, 0x10, RZ ;  /* 0x0000001070527819 */ /* 0x000fe200000006ff */
[C---:B------:R-:W-:Y:S01]  /*60c0*/  FMUL R27, R78.reuse, R27 ;  /* 0x0000001b4e1b7220 */ /* 0x040fe20000400000 */
[----:B------:R-:W-:Y:S01]  /*60d0*/  FFMA R20, R81, R83, R20 ;  /* 0x0000005351147223 */ /* 0x000fe20000000014 */
[----:B------:R-:W-:Y:S01]  /*60e0*/  SHF.L.U32 R83, R113, 0x10, RZ ;  /* 0x0000001071537819 */ /* 0x000fe200000006ff */
[----:B------:R-:W-:Y:S01]  /*60f0*/  FMUL R24, R78, R28 ;  /* 0x0000001c4e187220 */ /* 0x000fe20000400000 */
[----:B------:R-:W-:Y:S01]  /*6100*/  F2FP.BF16.F32.PACK_AB R125, R23, R18 ;  /* 0x00000012177d723e */ /* 0x000fe200000010ff */
[C---:B------:R-:W-:Y:S01]  /*6110*/  FFMA R21, R81.reuse, R84, R21 ;  /* 0x0000005451157223 */ /* 0x040fe20000000015 */
[----:B------:R-:W-:Y:S01]  /*6120*/  LOP3.LUT R84, R112, 0xffff0000, RZ, 0xc0, !PT ;  /* 0xffff000070547812 */ /* 0x000fe200078ec0ff */
[----:B------:R-:W-:Y:S01]  /*6130*/  FFMA R22, R81, R85, R22 ;  /* 0x0000005551167223 */ /* 0x000fe20000000016 */
[----:B------:R-:W-:Y:S01]  /*6140*/  SHF.L.U32 R85, R115, 0x10, RZ ;  /* 0x0000001073557819 */ /* 0x000fe200000006ff */
[----:B------:R-:W-:Y:S01]  /*6150*/  FFMA R27, R81, R86, R27 ;  /* 0x00000056511b7223 */ /* 0x000fe2000000001b */
[----:B------:R-:W-:Y:S01]  /*6160*/  F2FP.BF16.F32.PACK_AB R126, R21, R20 ;  /* 0x00000014157e723e */ /* 0x000fe200000010ff */
[----:B------:R-:W-:Y:S01]  /*6170*/  FFMA R24, R81, R82, R24 ;  /* 0x0000005251187223 */ /* 0x000fe20000000018 */
[----:B------:R-:W-:Y:S01]  /*6180*/  LOP3.LUT R82, R113, 0xffff0000, RZ, 0xc0, !PT ;  /* 0xffff000071527812 */ /* 0x000fe200078ec0ff */
[C---:B------:R-:W-:Y:S01]  /*6190*/  FMUL R25, R78.reuse, R29 ;  /* 0x0000001d4e197220 */ /* 0x040fe20000400000 */
[----:B------:R-:W-:Y:S01]  /*61a0*/  F2FP.BF16.F32.PACK_AB R127, R27, R22 ;  /* 0x000000161b7f723e */ /* 0x000fe200000010ff */
[C---:B------:R-:W-:Y:S01]  /*61b0*/  FMUL R26, R78.reuse, R30 ;  /* 0x0000001e4e1a7220 */ /* 0x040fe20000400000 */
[----:B------:R-:W-:Y:S01]  /*61c0*/  LOP3.LUT R86, R147, 0xffff0000, RZ, 0xc0, !PT ;  /* 0xffff000093567812 */ /* 0x000fe200078ec0ff */
[----:B------:R-:W-:Y:S01]  /*61d0*/  FMUL R31, R78, R31 ;  /* 0x0000001f4e1f7220 */ /* 0x000fe20000400000 */
[----:B------:R-:W-:Y:S01]  /*61e0*/  FFMA R25, R81, R84, R25 ;  /* 0x0000005451197223 */ /* 0x000fe20000000019 */
[----:B------:R-:W-:Y:S01]  /*61f0*/  LOP3.LUT R84, R115, 0xffff0000, RZ, 0xc0, !PT ;  /* 0xffff000073547812 */ /* 0x000fe200078ec0ff */
[C---:B------:R-:W-:Y:S01]  /*6200*/  FFMA R26, R81.reuse, R83, R26 ;  /* 0x00000053511a7223 */ /* 0x040fe2000000001a */
[C---:B------:R-:W-:Y:S01]  /*6210*/  SHF.L.U32 R83, R114.reuse, 0x10, RZ ;  /* 0x0000001072537819 */ /* 0x040fe200000006ff */
[C---:B------:R-:W-:Y:S01]  /*6220*/  FFMA R31, R81.reuse, R82, R31 ;  /* 0x00000052511f7223 */ /* 0x040fe2000000001f */
[----:B------:R-:W-:Y:S01]  /*6230*/  LOP3.LUT R82, R114, 0xffff0000, RZ, 0xc0, !PT ;  /* 0xffff000072527812 */ /* 0x000fe200078ec0ff */
[C---:B------:R-:W-:Y:S01]  /*6240*/  FMUL R28, R78.reuse, R32 ;  /* 0x000000204e1c7220 */ /* 0x040fe20000400000 */
[C---:B------:R-:W-:Y:S01]  /*6250*/  FMUL R29, R78.reuse, R33 ;  /* 0x000000214e1d7220 */ /* 0x040fe20000400000 */
[C---:B------:R-:W-:Y:S01]  /*6260*/  FMUL R30, R78.reuse, R34 ;  /* 0x000000224e1e7220 */ /* 0x040fe20000400000 */
[----:B------:R-:W-:Y:S01]  /*6270*/  FMUL R35, R78, R35 ;  /* 0x000000234e237220 */ /* 0x000fe20000400000 */
[----:B------:R-:W-:Y:S01]  /*6280*/  FFMA R28, R81, R83, R28 ;  /* 0x00000053511c7223 */ /* 0x000fe2000000001c */
[----:B------:R-:W-:Y:S01]  /*6290*/  SHF.L.U32 R83, R121, 0x10, RZ ;  /* 0x0000001079537819 */ /* 0x000fe200000006ff */
[C---:B------:R-:W-:Y:S01]  /*62a0*/  FFMA R29, R81.reuse, R82, R29 ;  /* 0x00000052511d7223 */ /* 0x040fe2000000001d */
[C---:B------:R-:W-:Y:S01]  /*62b0*/  SHF.L.U32 R82, R120.reuse, 0x10, RZ ;  /* 0x0000001078527819 */ /* 0x040fe200000006ff */
[----:B------:R-:W-:Y:S01]  /*62c0*/  FFMA R30, R81, R85, R30 ;  /* 0x00000055511e7223 */ /* 0x000fe2000000001e */
[----:B------:R-:W-:Y:S01]  /*62d0*/  SHF.L.U32 R85, R123, 0x10, RZ ;  /* 0x000000107b557819 */ /* 0x000fe200000006ff */
[C---:B------:R-:W-:Y:S01]  /*62e0*/  FFMA R35, R81.reuse, R84, R35 ;  /* 0x0000005451237223 */ /* 0x040fe20000000023 */
[----:B------:R-:W-:Y:S01]  /*62f0*/  LOP3.LUT R84, R120, 0xffff0000, RZ, 0xc0, !PT ;  /* 0xffff000078547812 */ /* 0x000fe200078ec0ff */
[C---:B------:R-:W-:Y:S01]  /*6300*/  FMUL R32, R78.reuse, R36 ;  /* 0x000000244e207220 */ /* 0x040fe20000400000 */
[C---:B------:R-:W-:Y:S01]  /*6310*/  FMUL R33, R78.reuse, R37 ;  /* 0x000000254e217220 */ /* 0x040fe20000400000 */
[----:B------:R-:W-:Y:S01]  /*6320*/  FMUL R34, R78, R38 ;  /* 0x000000264e227220 */ /* 0x000fe20000400000 */
[----:B------:R1:W-:Y:S01]  /*6330*/  STS.128 [R182+UR48+0x400], R92 ;  /* 0x0004005cb6007988 */ /* 0x0003e20008000c30 */
[----:B------:R-:W-:Y:S01]  /*6340*/  FFMA R32, R81, R82, R32 ;  /* 0x0000005251207223 */ /* 0x000fe20000000020 */
[----:B------:R-:W-:Y:S01]  /*6350*/  LOP3.LUT R82, R121, 0xffff0000, RZ, 0xc0, !PT ;  /* 0xffff000079527812 */ /* 0x000fe200078ec0ff */
[C---:B------:R-:W-:Y:S01]  /*6360*/  FFMA R33, R81.reuse, R84, R33 ;  /* 0x0000005451217223 */ /* 0x040fe20000000021 */
[----:B------:R-:W-:Y:S01]  /*6370*/  LOP3.LUT R84, R122, 0xffff0000, RZ, 0xc0, !PT ;  /* 0xffff00007a547812 */ /* 0x000fe200078ec0ff */
[----:B------:R-:W-:Y:S01]  /*6380*/  FMUL R39, R78, R39 ;  /* 0x000000274e277220 */ /* 0x000fe20000400000 */
[C---:B------:R-:W-:Y:S01]  /*6390*/  FFMA R34, R81.reuse, R83, R34 ;  /* 0x0000005351227223 */ /* 0x040fe20000000022 */
[----:B------:R-:W-:Y:S01]  /*63a0*/  SHF.L.U32 R83, R122, 0x10, RZ ;  /* 0x000000107a537819 */ /* 0x000fe200000006ff */
[C---:B------:R-:W-:Y:S01]  /*63b0*/  FMUL R36, R78.reuse, R40 ;  /* 0x000000284e247220 */ /* 0x040fe20000400000 */
[----:B------:R-:W-:Y:S01]  /*63c0*/  FFMA R39, R81, R82, R39 ;  /* 0x0000005251277223 */ /* 0x000fe20000000027 */
[----:B------:R-:W-:Y:S01]  /*63d0*/  LOP3.LUT R82, R123, 0xffff0000, RZ, 0xc0, !PT ;  /* 0xffff00007b527812 */ /* 0x000fe200078ec0ff */
[C---:B------:R-:W-:Y:S01]  /*63e0*/  FMUL R37, R78.reuse, R41 ;  /* 0x000000294e257220 */ /* 0x040fe20000400000 */
[C---:B------:R-:W-:Y:S01]  /*63f0*/  FMUL R38, R78.reuse, R42 ;  /* 0x0000002a4e267220 */ /* 0x040fe20000400000 */
[----:B------:R-:W-:Y:S01]  /*6400*/  FMUL R43, R78, R43 ;  /* 0x0000002b4e2b7220 */ /* 0x000fe20000400000 */
[C---:B------:R-:W-:Y:S01]  /*6410*/  FFMA R36, R81.reuse, R83, R36 ;  /* 0x0000005351247223 */ /* 0x040fe20000000024 */
[C---:B------:R-:W-:Y:S01]  /*6420*/  SHF.L.U32 R83, R128.reuse, 0x10, RZ ;  /* 0x0000001080537819 */ /* 0x040fe200000006ff */
[----:B------:R2:W-:Y:S01]  /*6430*/  STS.128 [R181+0x400], R116 ;  /* 0x00040074b5007388 */ /* 0x0005e20000000c00 */
[----:B------:R-:W-:Y:S01]  /*6440*/  FFMA R37, R81, R84, R37 ;  /* 0x0000005451257223 */ /* 0x000fe20000000025 */
[----:B------:R-:W-:Y:S01]  /*6450*/  LOP3.LUT R84, R129, 0xffff0000, RZ, 0xc0, !PT ;  /* 0xffff000081547812 */ /* 0x000fe200078ec0ff */
[----:B------:R-:W-:Y:S01]  /*6460*/  FFMA R38, R81, R85, R38 ;  /* 0x0000005551267223 */ /* 0x000fe20000000026 */
[----:B------:R-:W-:Y:S01]  /*6470*/  SHF.L.U32 R85, R129, 0x10, RZ ;  /* 0x0000001081557819 */ /* 0x000fe200000006ff */
        /* <DEDUP_REMOVED lines=8> */
[----:B------:R4:W-:Y:S01]  /*6500*/  STS.128 [R180+0x400], R124 ;  /* 0x0004007cb4007388 */ /* 0x0009e20000000c00 */
[C---:B------:R-:W-:Y:S01]  /*6510*/  FFMA R41, R81.reuse, R82, R41 ;  /* 0x0000005251297223 */ /* 0x040fe20000000029 */
[C---:B------:R-:W-:Y:S01]  /*6520*/  SHF.L.U32 R82, R130.reuse, 0x10, RZ ;  /* 0x0000001082527819 */ /* 0x040fe200000006ff */
[----:B------:R-:W-:Y:S01]  /*6530*/  FFMA R42, R81, R85, R42 ;  /* 0x00000055512a7223 */ /* 0x000fe2000000002a */
[----:B------:R-:W-:Y:S01]  /*6540*/  SHF.L.U32 R85, R137, 0x10, RZ ;  /* 0x0000001089557819 */ /* 0x000fe200000006ff */
[----:B------:R-:W-:Y:S01]  /*6550*/  FFMA R47, R81, R84, R47 ;  /* 0x00000054512f7223 */ /* 0x000fe2000000002f */
[----:B------:R-:W-:Y:S01]  /*6560*/  LOP3.LUT R84, R130, 0xffff0000, RZ, 0xc0, !PT ;  /* 0xffff000082547812 */ /* 0x000fe200078ec0ff */
[C---:B------:R-:W-:Y:S01]  /*6570*/  FMUL R44, R78.reuse, R48 ;  /* 0x000000304e2c7220 */ /* 0x040fe20000400000 */
[----:B-1----:R-:W-:Y:S01]  /*6580*/  F2FP.BF16.F32.PACK_AB R92, R25, R24 ;  /* 0x00000018195c723e */ /* 0x002fe200000010ff */
[C---:B------:R-:W-:Y:S01]  /*6590*/  FMUL R45, R78.reuse, R49 ;  /* 0x000000314e2d7220 */ /* 0x040fe20000400000 */
[----:B------:R-:W-:Y:S01]  /*65a0*/  F2FP.BF16.F32.PACK_AB R93, R31, R26 ;  /* 0x0000001a1f5d723e */ /* 0x000fe200000010ff */
[----:B------:R-:W-:Y:S01]  /*65b0*/  FMUL R46, R78, R50 ;  /* 0x000000324e2e7220 */ /* 0x000fe20000400000 */
[----:B------:R-:W-:Y:S01]  /*65c0*/  F2FP.BF16.F32.PACK_AB R94, R29, R28 ;  /* 0x0000001c1d5e723e */ /* 0x000fe200000010ff */
[----:B------:R-:W-:Y:S01]  /*65d0*/  FFMA R44, R81, R82, R44 ;  /* 0x00000052512c7223 */ /* 0x000fe2000000002c */
[----:B------:R-:W-:Y:S01]  /*65e0*/  LOP3.LUT R82, R131, 0xffff0000, RZ, 0xc0, !PT ;  /* 0xffff000083527812 */ /* 0x000fe200078ec0ff */
[----:B------:R-:W-:Y:S01]  /*65f0*/  FFMA R45, R81, R84, R45 ;  /* 0x00000054512d7223 */ /* 0x000fe2000000002d */
[----:B------:R-:W-:Y:S01]  /*6600*/  LOP3.LUT R84, R136, 0xffff0000, RZ, 0xc0, !PT ;  /* 0xffff000088547812 */ /* 0x000fe200078ec0ff */
[----:B------:R-:W-:Y:S01]  /*6610*/  FMUL R51, R78, R51 ;  /* 0x000000334e337220 */ /* 0x000fe20000400000 */
[----:B------:R-:W-:Y:S01]  /*6620*/  F2FP.BF16.F32.PACK_AB R95, R35, R30 ;  /* 0x0000001e235f723e */ /* 0x000fe200000010ff */
[----:B------:R-:W-:Y:S01]  /*6630*/  FFMA R46, R81, R83, R46 ;  /* 0x00000053512e7223 */ /* 0x000fe2000000002e */
[----:B------:R-:W-:Y:S01]  /*6640*/  SHF.L.U32 R83, R136, 0x10, RZ ;  /* 0x0000001088537819 */ /* 0x000fe200000006ff */
[C---:B------:R-:W-:Y:S01]  /*6650*/  FMUL R48, R78.reuse, R52 ;  /* 0x000000344e307220 */ /* 0x040fe20000400000 */
[----:B--2---:R-:W-:Y:S01]  /*6660*/  F2FP.BF16.F32.PACK_AB R116, R33, R32 ;  /* 0x000000202174723e */ /* 0x004fe200000010ff */
[----:B------:R-:W-:Y:S01]  /*6670*/  FFMA R51, R81, R82, R51 ;  /* 0x0000005251337223 */ /* 0x000fe20000000033 */
[----:B------:R-:W-:Y:S01]  /*6680*/  LOP3.LUT R82, R137, 0xffff0000, RZ, 0xc0, !PT ;  /* 0xffff000089527812 */ /* 0x000fe200078ec0ff */
[----:B------:R1:W-:Y:S01]  /*6690*/  STS.128 [R178+0x400], R92 ;  /* 0x0004005cb2007388 */ /* 0x0003e20000000c00 */
[----:B------:R-:W-:Y:S01]  /*66a0*/  F2FP.BF16.F32.PACK_AB R117, R39, R34 ;  /* 0x000000222775723e */ /* 0x000fe200000010ff */
[C---:B------:R-:W-:Y:S01]  /*66b0*/  FMUL R49, R78.reuse, R53 ;  /* 0x000000354e317220 */ /* 0x040fe20000400000 */
[----:B------:R-:W-:Y:S01]  /*66c0*/  F2FP.BF16.F32.PACK_AB R118, R37, R36 ;  /* 0x000000242576723e */ /* 0x000fe200000010ff */
[C---:B------:R-:W-:Y:S01]  /*66d0*/  FMUL R50, R78.reuse, R54 ;  /* 0x000000364e327220 */ /* 0x040fe20000400000 */
[----:B------:R-:W-:Y:S01]  /*66e0*/  F2FP.BF16.F32.PACK_AB R119, R43, R38 ;  /* 0x000000262b77723e */ /* 0x000fe200000010ff */
[----:B------:R-:W-:Y:S01]  /*66f0*/  FMUL R55, R78, R55 ;  /* 0x000000374e377220 */ /* 0x000fe20000400000 */
[----:B----4-:R-:W-:Y:S01]  /*6700*/  F2FP.BF16.F32.PACK_AB R124, R41, R40 ;  /* 0x00000028297c723e */ /* 0x010fe200000010ff */
[C---:B------:R-:W-:Y:S01]  /*6710*/  FFMA R48, R81.reuse, R83, R48 ;  /* 0x0000005351307223 */ /* 0x040fe20000000030 */
[C---:B------:R-:W-:Y:S01]  /*6720*/  FFMA R49, R81.reuse, R84, R49 ;  /* 0x0000005451317223 */ /* 0x040fe20000000031 */
[----:B------:R1:W-:Y:S01]  /*6730*/  STS.128 [R177+0x400], R116 ;  /* 0x00040074b1007388 */ /* 0x0003e20000000c00 */
[C---:B------:R-:W-:Y:S01]  /*6740*/  SHF.L.U32 R83, R138.reuse, 0x10, RZ ;  /* 0x000000108a537819 */ /* 0x040fe200000006ff */
[----:B------:R-:W-:Y:S01]  /*6750*/  FFMA R50, R81, R85, R50 ;  /* 0x0000005551327223 */ /* 0x000fe20000000032 */
[----:B------:R-:W-:Y:S01]  /*6760*/  SHF.L.U32 R85, R139, 0x10, RZ ;  /* 0x000000108b557819 */ /* 0x000fe200000006ff */
[----:B------:R-:W-:Y:S01]  /*6770*/  FFMA R55, R81, R82, R55 ;  /* 0x0000005251377223 */ /* 0x000fe20000000037 */
[----:B------:R-:W-:Y:S01]  /*6780*/  LOP3.LUT R82, R138, 0xffff0000, RZ, 0xc0, !PT ;  /* 0xffff00008a527812 */ /* 0x000fe200078ec0ff */
[C---:B------:R-:W-:Y:S01]  /*6790*/  FMUL R52, R78.reuse, R56 ;  /* 0x000000384e347220 */ /* 0x040fe20000400000 */
[----:B------:R-:W-:Y:S01]  /*67a0*/  LOP3.LUT R84, R139, 0xffff0000, RZ, 0xc0, !PT ;  /* 0xffff00008b547812 */ /* 0x000fe200078ec0ff */
[C---:B------:R-:W-:Y:S01]  /*67b0*/  FMUL R53, R78.reuse, R57 ;  /* 0x000000394e357220 */ /* 0x040fe20000400000 */
[C---:B------:R-:W-:Y:S01]  /*67c0*/  FMUL R54, R78.reuse, R58 ;  /* 0x0000003a4e367220 */ /* 0x040fe20000400000 */
[----:B------:R-:W-:Y:S01]  /*67d0*/  FMUL R59, R78, R59 ;  /* 0x0000003b4e3b7220 */ /* 0x000fe20000400000 */
[C---:B------:R-:W-:Y:S01]  /*67e0*/  FFMA R52, R81.reuse, R83, R52 ;  /* 0x0000005351347223 */ /* 0x040fe20000000034 */
[C---:B------:R-:W-:Y:S01]  /*67f0*/  FFMA R53, R81.reuse, R82, R53 ;  /* 0x0000005251357223 */ /* 0x040fe20000000035 */
[C---:B------:R-:W-:Y:S01]  /*6800*/  FFMA R54, R81.reuse, R85, R54 ;  /* 0x0000005551367223 */ /* 0x040fe20000000036 */
[----:B------:R-:W-:Y:S01]  /*6810*/  FFMA R59, R81, R84, R59 ;  /* 0x00000054513b7223 */ /* 0x000fe2000000003b */
[----:B------:R-:W-:Y:S01]  /*6820*/  SHF.L.U32 R82, R144, 0x10, RZ ;  /* 0x0000001090527819 */ /* 0x000fe200000006ff */
[----:B------:R-:W-:Y:S01]  /*6830*/  FMUL R56, R78, R60 ;  /* 0x0000003c4e387220 */ /* 0x000fe20000400000 */
[----:B------:R-:W-:Y:S01]  /*6840*/  LOP3.LUT R84, R144, 0xffff0000, RZ, 0xc0, !PT ;  /* 0xffff000090547812 */ /* 0x000fe200078ec0ff */
[C---:B------:R-:W-:Y:S01]  /*6850*/  FMUL R57, R78.reuse, R61 ;  /* 0x0000003d4e397220 */ /* 0x040fe20000400000 */
[----:B------:R-:W-:Y:S01]  /*6860*/  SHF.L.U32 R83, R145, 0x10, RZ ;  /* 0x0000001091537819 */ /* 0x000fe200000006ff */
[C---:B------:R-:W-:Y:S01]  /*6870*/  FMUL R58, R78.reuse, R62 ;  /* 0x0000003e4e3a7220 */ /* 0x040fe20000400000 */
[----:B------:R-:W-:Y:S01]  /*6880*/  F2FP.BF16.F32.PACK_AB R125, R47, R42 ;  /* 0x0000002a2f7d723e */ /* 0x000fe200000010ff */
[----:B------:R-:W-:Y:S01]  /*6890*/  FFMA R56, R81, R82, R56 ;  /* 0x0000005251387223 */ /* 0x000fe20000000038 */
[----:B------:R-:W-:Y:S01]  /*68a0*/  F2FP.BF16.F32.PACK_AB R126, R45, R44 ;  /* 0x0000002c2d7e723e */ /* 0x000fe200000010ff */
[----:B------:R-:W-:Y:S01]  /*68b0*/  FFMA R57, R81, R84, R57 ;  /* 0x0000005451397223 */ /* 0x000fe20000000039 */
[----:B------:R-:W-:Y:S01]  /*68c0*/  F2FP.BF16.F32.PACK_AB R127, R51, R46 ;  /* 0x0000002e337f723e */ /* 0x000fe200000010ff */
[----:B------:R-:W-:Y:S01]  /*68d0*/  FFMA R58, R81, R83, R58 ;  /* 0x00000053513a7223 */ /* 0x000fe2000000003a */
[----:B------:R-:W-:Y:S01]  /*68e0*/  LOP3.LUT R82, R145, 0xffff0000, RZ, 0xc0, !PT ;  /* 0xffff000091527812 */ /* 0x000fe200078ec0ff */
[----:B------:R-:W-:Y:S01]  /*68f0*/  FMUL R63, R78, R63 ;  /* 0x0000003f4e3f7220 */ /* 0x000fe20000400000 */
[----:B------:R-:W-:Y:S01]  /*6900*/  SHF.L.U32 R83, R146, 0x10, RZ ;  /* 0x0000001092537819 */ /* 0x000fe200000006ff */
[----:B------:R1:W-:Y:S01]  /*6910*/  STS.128 [R176+0x400], R124 ;  /* 0x0004007cb0007388 */ /* 0x0003e20000000c00 */
[----:B------:R-:W-:Y:S01]  /*6920*/  FMUL R60, R78, R64 ;  /* 0x000000404e3c7220 */ /* 0x000fe20000400000 */
[----:B------:R-:W-:Y:S01]  /*6930*/  LOP3.LUT R84, R146, 0xffff0000, RZ, 0xc0, !PT ;  /* 0xffff000092547812 */ /* 0x000fe200078ec0ff */
[C---:B------:R-:W-:Y:S01]  /*6940*/  FMUL R61, R78.reuse, R65 ;  /* 0x000000414e3d7220 */ /* 0x040fe20000400000 */
[----:B------:R-:W-:Y:S01]  /*6950*/  SHF.L.U32 R85, R147, 0x10, RZ ;  /* 0x0000001093557819 */ /* 0x000fe200000006ff */
[C---:B------:R-:W-:Y:S01]  /*6960*/  FMUL R62, R78.reuse, R66 ;  /* 0x000000424e3e7220 */ /* 0x040fe20000400000 */
[----:B------:R-:W-:Y:S01]  /*6970*/  FFMA R63, R81, R82, R63 ;  /* 0x00000052513f7223 */ /* 0x000fe2000000003f */
[----:B------:R-:W-:Y:S01]  /*6980*/  FMUL R67, R78, R67 ;  /* 0x000000434e437220 */ /* 0x000fe20000400000 */
[----:B------:R-:W-:Y:S01]  /*6990*/  F2FP.BF16.F32.PACK_AB R132, R49, R48 ;  /* 0x000000303184723e */ /* 0x000fe200000010ff */
[----:B------:R-:W-:Y:S01]  /*69a0*/  FFMA R60, R81, R83, R60 ;  /* 0x00000053513c7223 */ /* 0x000fe2000000003c */
[----:B------:R-:W-:Y:S01]  /*69b0*/  F2FP.BF16.F32.PACK_AB R133, R55, R50 ;  /* 0x000000323785723e */ /* 0x000fe200000010ff */
[----:B------:R-:W-:Y:S01]  /*69c0*/  FFMA R61, R81, R84, R61 ;  /* 0x00000054513d7223 */ /* 0x000fe2000000003d */
[----:B------:R-:W-:Y:S01]  /*69d0*/  F2FP.BF16.F32.PACK_AB R134, R53, R52 ;  /* 0x000000343586723e */ /* 0x000fe200000010ff */
[----:B------:R-:W-:Y:S01]  /*69e0*/  FFMA R62, R81, R85, R62 ;  /* 0x00000055513e7223 */ /* 0x000fe2000000003e */
[----:B------:R-:W-:Y:S01]  /*69f0*/  F2FP.BF16.F32.PACK_AB R135, R59, R54 ;  /* 0x000000363b87723e */ /* 0x000fe200000010ff */
[----:B------:R-:W-:Y:S01]  /*6a00*/  FFMA R67, R81, R86, R67 ;  /* 0x0000005651437223 */ /* 0x000fe20000000043 */
[----:B------:R-:W-:Y:S02]  /*6a10*/  F2FP.BF16.F32.PACK_AB R140, R57, R56 ;  /* 0x00000038398c723e */ /* 0x000fe400000010ff */
[----:B------:R-:W-:Y:S01]  /*6a20*/  F2FP.BF16.F32.PACK_AB R141, R63, R58 ;  /* 0x0000003a3f8d723e */ /* 0x000fe200000010ff */
[----:B------:R1:W-:Y:S01]  /*6a30*/  STS.128 [R175+0x400], R132 ;  /* 0x00040084af007388 */ /* 0x0003e20000000c00 */
[----:B------:R-:W-:Y:S02]  /*6a40*/  F2FP.BF16.F32.PACK_AB R142, R61, R60 ;  /* 0x0000003c3d8e723e */ /* 0x000fe400000010ff */
[----:B------:R-:W-:Y:S05]  /*6a50*/  F2FP.BF16.F32.PACK_AB R143, R67, R62 ;  /* 0x0000003e438f723e */ /* 0x000fea00000010ff */
[----:B------:R1:W-:Y:S01]  /*6a60*/  STS.128 [R174+0x400], R140 ;  /* 0x0004008cae007388 */ /* 0x0003e20000000c00 */
[----:B------:R-:W-:Y:S01]  /*6a70*/  @!PT LDS RZ, [RZ] ;  /* 0x00000000fffff984 */ /* 0x000fe20000000800 */
[----:B------:R-:W-:Y:S01]  /*6a80*/  @!PT LDS RZ, [RZ] ;  /* 0x00000000fffff984 */ /* 0x000fe20000000800 */
[----:B------:R-:W-:Y:S01]  /*6a90*/  @!PT LDS RZ, [RZ] ;  /* 0x00000000fffff984 */ /* 0x000fe20000000800 */
[----:B------:R-:W-:Y:S01]  /*6aa0*/  @!PT LDS RZ, [RZ] ;  /* 0x00000000fffff984 */ /* 0x000fe20000000800 */
[----:B------:R2:W-:Y:S07]  /*6ab0*/  MEMBAR.ALL.CTA ;  /* 0x0000000000007992 */ /* 0x0005ee0000008000 */
[----:B--2---:R-:W2:Y:S02]  /*6ac0*/  FENCE.VIEW.ASYNC.S ;  /* 0x00000000000073c6 */ /* 0x004ea40000000000 */
[----:B--2---:R-:W-:Y:S06]  /*6ad0*/  BAR.SYNC.DEFER_BLOCKING 0x1, 0x80 ;  /* 0x0042000000007b1d */ /* 0x004fec0000010000 */
[----:B------:R-:W-:Y:S05]  /*6ae0*/  @P0 BRA `(.L_x_96) ;  /* 0x0000000000280947 */ /* 0x000fea0003800000 */
[----:B------:R-:W-:Y:S02]  /*6af0*/  UIADD3 UR4, UPT, UPT, UR48, 0x400, URZ ;  /* 0x0000040030047890 */ /* 0x000fe4000fffe0ff */
[----:B------:R-:W-:Y:S01]  /*6b00*/  UIADD3 UR6, UP0, UPT, UR52, 0x680, URZ ;  /* 0x0000068034067890 */ /* 0x000fe2000ff1e0ff */
[----:B------:R-:W-:Y:S03]  /*6b10*/  UMOV UR43, UR36 ;  /* 0x00000024002b7c82 */ /* 0x000fe60008000000 */
[----:B------:R-:W-:Y:S01]  /*6b20*/  MOV R163, UR4 ;  /* 0x0000000400a37c02 */ /* 0x000fe20008000f00 */
[----:B------:R-:W-:Y:S03]  /*6b30*/  UIADD3.X UR7, UPT, UPT, URZ, UR53, URZ, UP0, !UPT ;  /* 0x00000035ff077290 */ /* 0x000fe600087fe4ff */
[----:B------:R-:W-:Y:S11]  /*6b40*/  R2UR UR40, R163 ;  /* 0x00000000a32872ca */ /* 0x000ff600000e0000 */
[----:B------:R-:W-:Y:S02]  /*6b50*/  @!UPT UIADD3 URZ, UPT, UPT, URZ, URZ, URZ ;  /* 0x000000fffffff290 */ /* 0x000fe4000fffe0ff */
[----:B------:R2:W-:Y:S01]  /*6b60*/  UTMASTG.3D [UR40], [UR6] ;  /* 0x00000028060073b5 */ /* 0x0005e20008010000 */
[----:B------:R0:W-:Y:S01]  /*6b70*/  UTMACMDFLUSH ;  /* 0x00000000000079b7 */ /* 0x0001e20000000000 */
[----:B--2---:R-:W-:Y:S04]  /*6b80*/  DEPBAR.LE SB0, 0x1 ;  /* 0x000080400000791a */ /* 0x004fe80000000000 */
.L_x_96:
[----:B------:R-:W-:Y:S05]  /*6b90*/  BSYNC.RECONVERGENT B0 ;  /* 0x0000000000007941 */ /* 0x000fea0003800200 */
.L_x_95:
[----:B------:R-:W-:Y:S01]  /*6ba0*/  BAR.SYNC.DEFER_BLOCKING 0x1, 0x80 ;  /* 0x0042000000007b1d */ /* 0x000fe20000010000 */
[----:B------:R-:W-:Y:S01]  /*6bb0*/  ISETP.NE.AND P1, PT, R179, RZ, PT ;  /* 0x000000ffb300720c */ /* 0x000fe20003f25270 */
[----:B------:R-:W-:Y:S01]  /*6bc0*/  UISETP.NE.AND UP0, UPT, UR49, URZ, UPT ;  /* 0x000000ff3100728c */ /* 0x000fe2000bf05270 */
[----:B------:R-:W-:Y:S11]  /*6bd0*/  LEA R3, R101, UR48, 0x3 ;  /* 0x0000003065037c11 */ /* 0x000ff6000f8e18ff */
[----:B------:R-:W-:Y:S01]  /*6be0*/  @P1 SHF.L.U32 R2, R167, 0x1f, RZ ;  /* 0x0000001fa7021819 */ /* 0x000fe200000006ff */
[----:B------:R-:W-:Y:S06]  /*6bf0*/  BRA.U !UP0, `(.L_x_97) ;  /* 0x0000000108247547 */ /* 0x000fec000b800000 */
[----:B------:R-:W-:Y:S01]  /*6c00*/  IMAD.U32 R5, RZ, RZ, UR51 ;  /* 0x00000033ff057e24 */ /* 0x000fe2000f8e00ff */
[----:B------:R-:W-:Y:S01]  /*6c10*/  MOV R0, UR37 ;  /* 0x0000002500007c02 */ /* 0x000fe20008000f00 */
[----:B------:R-:W-:Y:S03]  /*6c20*/  UIADD3 UR51, UPT, UPT, UR51, 0x1, URZ ;  /* 0x0000000133337890 */ /* 0x000fe6000fffe0ff */
[----:B------:R-:W-:Y:S01]  /*6c30*/  @P1 LEA R5, R5, UR48, 0x3 ;  /* 0x0000003005051c11 */ /* 0x000fe2000f8e18ff */
[----:B------:R-:W-:Y:S04]  /*6c40*/  UISETP.NE.AND UP0, UPT, UR51, 0x4, UPT ;  /* 0x000000043300788c */ /* 0x000fe8000bf05270 */
[----:B------:R-:W-:Y:S01]  /*6c50*/  @P1 VIADD R5, R5, 0x50 ;  /* 0x0000005005051836 */ /* 0x000fe20000000000 */
[----:B------:R-:W-:Y:S04]  /*6c60*/  USEL UR51, UR51, URZ, UP0 ;  /* 0x000000ff33337287 */ /* 0x000fe80008000000 */
[----:B------:R-:W-:Y:S04]  /*6c70*/  @P1 PRMT R0, R0, 0x654, R5 ;  /* 0x0000065400001816 */ /* 0x000fe80000000005 */
[----:B------:R2:W-:Y:S04]  /*6c80*/  @P1 SYNCS.ARRIVE.TRANS64.RED.A1T0 RZ, [R0+URZ], RZ ;  /* 0x000000ff00ff19a7 */ /* 0x0005e800081004ff */
.L_x_97:
[----:B------:R-:W4:Y:S01]  /*6c90*/  @P1 SYNCS.PHASECHK.TRANS64.TRYWAIT P0, [R3+URZ+0x30], R2 ;  /* 0x00003002030015a7 */ /* 0x000f2200080011ff */
[----:B------:R-:W-:Y:S01]  /*6ca0*/  BSSY B1, `(.L_x_98) ;  /* 0x000001f000017945 */ /* 0x000fe20003800000 */
[----:B----4-:R-:W-:Y:S03]  /*6cb0*/  @P1 SEL R103, RZ, 0x1, !P0 ;  /* 0x00000001ff671807 */ /* 0x010fe60004000000 */
[----:B------:R-:W-:Y:S05]  /*6cc0*/  @!P1 BRA `(.L_x_99) ;  /* 0x0000000000709947 */ /* 0x000fea0003800000 */
[----:B------:R-:W-:Y:S01]  /*6cd0*/  ISETP.NE.AND P1, PT, R109, RZ, PT ;  /* 0x000000ff6d00720c */ /* 0x000fe20003f25270 */
[----:B------:R-:W-:Y:S01]  /*6ce0*/  BSSY B0, `(.L_x_100) ;  /* 0x000000b000007945 */ /* 0x000fe20003800000 */
[----:B------:R-:W-:Y:S11]  /*6cf0*/  ISETP.NE.AND P0, PT, R103, RZ, PT ;  /* 0x000000ff6700720c */ /* 0x000ff60003f05270 */
[----:B------:R-:W-:Y:S05]  /*6d00*/  @P1 IMAD R4, R101, 0x4000, R182 ;  /* 0x0000400065041824 */ /* 0x000fea00078e02b6 */
[----:B------:R-:W-:Y:S04]  /*6d10*/  @P1 IADD3 R9, PT, PT, R4, UR48, RZ ;  /* 0x0000003004091c10 */ /* 0x000fe8000fffe0ff */
[----:B------:R-:W-:Y:S01]  /*6d20*/  @P1 IADD3 R7, PT, PT, R102, R9, RZ ;  /* 0x0000000966071210 */ /* 0x000fe20007ffe0ff */
[--C-:B------:R-:W-:Y:S02]  /*6d30*/  @P1 IMAD.IADD R5, R100, 0x1, R9.reuse ;  /* 0x0000000164051824 */ /* 0x100fe400078e0209 */
[----:B------:R-:W-:Y:S01]  /*6d40*/  @P1 IMAD.IADD R2, R108, 0x1, R9 ;  /* 0x000000016c021824 */ /* 0x000fe200078e0209 */
[----:B------:R-:W-:Y:S06]  /*6d50*/  @P0 BRA `(.L_x_101) ;  /* 0x00000000000c0947 */ /* 0x000fec0003800000 */
[----:B--2---:R-:W-:Y:S04]  /*6d60*/  SHF.L.U32 R0, R167, 0x1f, RZ ;  /* 0x0000001fa7007819 */ /* 0x004fe800000006ff */
[----:B------:R-:W2:Y:S02]  /*6d70*/  SYNCS.PHASECHK.TRANS64.TRYWAIT P0, [R3+URZ+0x30], R0 ;  /* 0x00003000030075a7 */ /* 0x000ea400080011ff */
[----:B--2---:R-:W-:Y:S05]  /*6d80*/  @!P0 BRA `(.L_x_102) ;  /* 0x0000004400f48947 */ /* 0x004fea0003800000 */
.L_x_101:
[----:B------:R-:W-:Y:S05]  /*6d90*/  BSYNC B0 ;  /* 0x0000000000007941 */ /* 0x000fea0003800000 */
.L_x_100:
[----:B------:R-:W-:Y:S01]  /*6da0*/  ISETP.NE.AND P0, PT, R109, RZ, PT ;  /* 0x000000ff6d00720c */ /* 0x000fe20003f05270 */
[----:B------:R-:W-:Y:S11]  /*6db0*/  VIADD R101, R101, 0x1 ;  /* 0x0000000165657836 */ /* 0x000ff60000000000 */
[----:B------:R-:W-:Y:S01]  /*6dc0*/  @!UPT UIADD3 URZ, UPT, UPT, URZ, URZ, URZ ;  /* 0x000000fffffff290 */ /* 0x000fe2000fffe0ff */
[----:B------:R4:W1:Y:S01]  /*6dd0*/  @P0 LDS.128 R88, [R4+UR48+0x400] ;  /* 0x0004003004580984 */ /* 0x0008620008000c00 */
[--C-:B--2---:R-:W-:Y:S01]  /*6de0*/  @P0 IMAD.IADD R3, R102, 0x1, R5.reuse ;  /* 0x0000000166030824 */ /* 0x104fe200078e0205 */
[C---:B------:R-:W-:Y:S01]  /*6df0*/  @P0 IADD3 R0, PT, PT, R108.reuse, R7, RZ ;  /* 0x000000076c000210 */ /* 0x040fe20007ffe0ff */
[C---:B------:R-:W-:Y:S01]  /*6e00*/  @P0 IMAD.IADD R6, R108.reuse, 0x1, R5 ;  /* 0x000000016c060824 */ /* 0x040fe200078e0205 */
[----:B------:R4:W2:Y:S02]  /*6e10*/  @P0 LDS.128 R96, [R2+0x400] ;  /* 0x0004000002600984 */ /* 0x0008a40000000c00 */
[----:B------:R-:W-:Y:S02]  /*6e20*/  @P0 IADD3 R8, PT, PT, R108, R3, RZ ;  /* 0x000000036c080210 */ /* 0x000fe40007ffe0ff */
[----:B------:R4:W1:Y:S04]  /*6e30*/  @P0 LDS.128 R104, [R7+0x400] ;  /* 0x0004000007680984 */ /* 0x0008680000000c00 */
[----:B------:R4:W1:Y:S04]  /*6e40*/  @P0 LDS.128 R112, [R0+0x400] ;  /* 0x0004000000700984 */ /* 0x0008680000000c00 */
[----:B------:R4:W1:Y:S04]  /*6e50*/  @P0 LDS.128 R120, [R5+0x400] ;  /* 0x0004000005780984 */ /* 0x0008680000000c00 */
[----:B------:R4:W1:Y:S04]  /*6e60*/  @P0 LDS.128 R128, [R6+0x400] ;  /* 0x0004000006800984 */ /* 0x0008680000000c00 */
[----:B------:R4:W1:Y:S04]  /*6e70*/  @P0 LDS.128 R136, [R3+0x400] ;  /* 0x0004000003880984 */ /* 0x0008680000000c00 */
[----:B------:R4:W1:Y:S02]  /*6e80*/  @P0 LDS.128 R144, [R8+0x400] ;  /* 0x0004000008900984 */ /* 0x0008640000000c00 */
.L_x_99:
[----:B------:R-:W-:Y:S05]  /*6e90*/  BSYNC B1 ;  /* 0x0000000000017941 */ /* 0x000fea0003800000 */
.L_x_98:
[----:B----4-:R-:W-:Y:S05]  /*6ea0*/  VIADD R3, R80, 0x40 ;  /* 0x0000004050037836 */ /* 0x010fea0000000000 */
[----:B------:R-:W-:Y:S04]  /*6eb0*/  SHF.R.U32.HI R3, RZ, 0x15, R3 ;  /* 0x00000015ff037819 */ /* 0x000fe80000011603 */
[----:B------:R-:W-:Y:S11]  /*6ec0*/  LOP3.LUT P0, RZ, R3, 0x3, R162, 0x48, !PT ;  /* 0x0000000303ff7812 */ /* 0x000ff600078048a2 */
[----:B------:R-:W-:Y:S02]  /*6ed0*/  @!UPT UIADD3 URZ, UPT, UPT, URZ, URZ, URZ ;  /* 0x000000fffffff290 */ /* 0x000fe4000fffe0ff */
        /* <DEDUP_REMOVED lines=17> */
.L_x_103:
[----:B------:R-:W-:Y:S01]  /*6ff0*/  ISETP.NE.AND P6, PT, R179, RZ, PT ;  /* 0x000000ffb300720c */ /* 0x000fe20003fc5270 */
[----:B------:R-:W-:Y:S05]  /*7000*/  WARPSYNC.ALL ;  /* 0x0000000000007948 */ /* 0x000fea0003800000 */
[----:B------:R-:W-:Y:S01]  /*7010*/  R2UR UR4, R80 ;  /* 0x00000000500472ca */ /* 0x000fe200000e0000 */
[----:B------:R-:W-:Y:S01]  /*7020*/  BSSY.RECONVERGENT B0, `(.L_x_104) ;  /* 0x0000103000007945 */ /* 0x000fe20003800200 */
[----:B--2---:R-:W-:Y:S02]  /*7030*/  MOV R0, UR51 ;  /* 0x0000003300007c02 */ /* 0x004fe40008000f00 */
[----:B------:R-:W-:Y:S02]  /*7040*/  MOV R85, UR37 ;  /* 0x0000002500557c02 */ /* 0x000fe40008000f00 */
[----:B-1----:R-:W-:Y:S02]  /*7050*/  SHF.L.U32 R82, R88, 0x10, RZ ;  /* 0x0000001058527819 */ /* 0x002fe400000006ff */
[----:B------:R-:W-:Y:S02]  /*7060*/  @P6 LEA R0, R0, UR48, 0x3 ;  /* 0x0000003000006c11 */ /* 0x000fe4000f8e18ff */
[----:B------:R-:W-:Y:S02]  /*7070*/  LOP3.LUT R83, R88, 0xffff0000, RZ, 0xc0, !PT ;  /* 0xffff000058537812 */ /* 0x000fe400078ec0ff */
[----:B------:R-:W-:Y:S01]  /*7080*/  @P6 IADD3 R0, PT, PT, R0, 0x50, RZ ;  /* 0x0000005000006810 */ /* 0x000fe20007ffe0ff */
[----:B------:R-:W1:Y:S01]  /*7090*/  LDTM.x64 R4, tmem[UR4+0x40] ;  /* 0x00004004000479ee */ /* 0x000e620008340000 */
[----:B------:R-:W-:Y:S02]  /*70a0*/  SHF.L.U32 R84, R89, 0x10, RZ ;  /* 0x0000001059547819 */ /* 0x000fe400000006ff */
[----:B------:R-:W-:Y:S02]  /*70b0*/  @P6 PRMT R85, R85, 0x654, R0 ;  /* 0x0000065455556816 */ /* 0x000fe40000000000 */
[----:B------:R-:W-:Y:S02]  /*70c0*/  LOP3.LUT R86, R89, 0xffff0000, RZ, 0xc0, !PT ;  /* 0xffff000059567812 */ /* 0x000fe400078ec0ff */
[----:B------:R-:W-:Y:S01]  /*70d0*/  ISETP.NE.AND P0, PT, R170, RZ, PT ;  /* 0x000000ffaa00720c */ /* 0x000fe20003f05270 */
[C---:B-1----:R-:W-:Y:S01]  /*70e0*/  FMUL R0, R78.reuse, R4 ;  /* 0x000000044e007220 */ /* 0x042fe20000400000 */
[C---:B------:R-:W-:Y:S01]  /*70f0*/  FMUL R2, R78.reuse, R5 ;  /* 0x000000054e027220 */ /* 0x040fe20000400000 */
[C---:B------:R-:W-:Y:S01]  /*7100*/  FMUL R3, R78.reuse, R6 ;  /* 0x000000064e037220 */ /* 0x040fe20000400000 */
[----:B------:R-:W-:Y:S01]  /*7110*/  FMUL R7, R78, R7 ;  /* 0x000000074e077220 */ /* 0x000fe20000400000 */
[C---:B------:R-:W-:Y:S01]  /*7120*/  FFMA R0, R81.reuse, R82, R0 ;  /* 0x0000005251007223 */ /* 0x040fe20000000000 */
[C---:B------:R-:W-:Y:S01]  /*7130*/  LOP3.LUT R82, R90.reuse, 0xffff0000, RZ, 0xc0, !PT ;  /* 0xffff00005a527812 */ /* 0x040fe200078ec0ff */
[C---:B------:R-:W-:Y:S01]  /*7140*/  FFMA R2, R81.reuse, R83, R2 ;  /* 0x0000005351027223 */ /* 0x040fe20000000002 */
[----:B------:R-:W-:Y:S01]  /*7150*/  SHF.L.U32 R83, R90, 0x10, RZ ;  /* 0x000000105a537819 */ /* 0x000fe200000006ff */
[C---:B------:R-:W-:Y:S01]  /*7160*/  FFMA R3, R81.reuse, R84, R3 ;  /* 0x0000005451037223 */ /* 0x040fe20000000003 */
[----:B------:R-:W-:Y:S01]  /*7170*/  FMUL R4, R78, R8 ;  /* 0x000000084e047220 */ /* 0x000fe20000400000 */
[----:B------:R-:W-:Y:S01]  /*7180*/  FFMA R7, R81, R86, R7 ;  /* 0x0000005651077223 */ /* 0x000fe20000000007 */
[----:B------:R-:W-:Y:S01]  /*7190*/  F2FP.BF16.F32.PACK_AB R92, R2, R0 ;  /* 0x00000000025c723e */ /* 0x000fe200000010ff */
[C---:B------:R-:W-:Y:S01]  /*71a0*/  FMUL R5, R78.reuse, R9 ;  /* 0x000000094e057220 */ /* 0x040fe20000400000 */
[----:B------:R-:W-:Y:S01]  /*71b0*/  LOP3.LUT R0, R91, 0xffff0000, RZ, 0xc0, !PT ;  /* 0xffff00005b007812 */ /* 0x000fe200078ec0ff */
[----:B------:R-:W-:Y:S01]  /*71c0*/  FFMA R4, R81, R83, R4 ;  /* 0x0000005351047223 */ /* 0x000fe20000000004 */
[----:B------:R-:W-:Y:S01]  /*71d0*/  SHF.L.U32 R83, R91, 0x10, RZ ;  /* 0x000000105b537819 */ /* 0x000fe200000006ff */
[----:B------:R-:W-:Y:S01]  /*71e0*/  FFMA R5, R81, R82, R5 ;  /* 0x0000005251057223 */ /* 0x000fe20000000005 */
[----:B------:R-:W-:Y:S01]  /*71f0*/  F2FP.BF16.F32.PACK_AB R93, R7, R3 ;  /* 0x00000003075d723e */ /* 0x000fe200000010ff */
[----:B------:R-:W-:Y:S01]  /*7200*/  FMUL R6, R78, R10 ;  /* 0x0000000a4e067220 */ /* 0x000fe20000400000 */
[----:B------:R-:W-:Y:S01]  /*7210*/  SHF.L.U32 R3, R96, 0x10, RZ ;  /* 0x0000001060037819 */ /* 0x000fe200000006ff */
[----:B------:R-:W-:Y:S01]  /*7220*/  FMUL R11, R78, R11 ;  /* 0x0000000b4e0b7220 */ /* 0x000fe20000400000 */
[----:B------:R-:W-:Y:S01]  /*7230*/  LOP3.LUT R2, R96, 0xffff0000, RZ, 0xc0, !PT ;  /* 0xffff000060027812 */ /* 0x000fe200078ec0ff */
[C---:B------:R-:W-:Y:S01]  /*7240*/  FMUL R8, R78.reuse, R12 ;  /* 0x0000000c4e087220 */ /* 0x040fe20000400000 */
[----:B------:R-:W-:Y:S01]  /*7250*/  LOP3.LUT R82, R107, 0xffff0000, RZ, 0xc0, !PT ;  /* 0xffff00006b527812 */ /* 0x000fe200078ec0ff */
[----:B------:R-:W-:Y:S01]  /*7260*/  FMUL R9, R78, R13 ;  /* 0x0000000d4e097220 */ /* 0x000fe20000400000 */
[----:B------:R-:W-:Y:S01]  /*7270*/  F2FP.BF16.F32.PACK_AB R94, R5, R4 ;  /* 0x00000004055e723e */ /* 0x000fe200000010ff */
[C---:B------:R-:W-:Y:S01]  /*7280*/  FFMA R6, R81.reuse, R83, R6 ;  /* 0x0000005351067223 */ /* 0x040fe20000000006 */
[----:B------:R-:W-:Y:S01]  /*7290*/  SHF.L.U32 R83, R104, 0x10, RZ ;  /* 0x0000001068537819 */ /* 0x000fe200000006ff */
[----:B------:R-:W-:Y:S01]  /*72a0*/  FFMA R11, R81, R0, R11 ;  /* 0x00000000510b7223 */ /* 0x000fe2000000000b */
[----:B------:R-:W-:Y:S01]  /*72b0*/  SHF.L.U32 R0, R97, 0x10, RZ ;  /* 0x0000001061007819 */ /* 0x000fe200000006ff */
[C---:B------:R-:W-:Y:S01]  /*72c0*/  FFMA R8, R81.reuse, R3, R8 ;  /* 0x0000000351087223 */ /* 0x040fe20000000008 */
[----:B------:R-:W-:Y:S01]  /*72d0*/  SHF.L.U32 R3, R98, 0x10, RZ ;  /* 0x0000001062037819 */ /* 0x000fe200000006ff */
[----:B------:R-:W-:Y:S01]  /*72e0*/  FFMA R9, R81, R2, R9 ;  /* 0x0000000251097223 */ /* 0x000fe20000000009 */
[----:B------:R-:W-:Y:S01]  /*72f0*/  LOP3.LUT R2, R97, 0xffff0000, RZ, 0xc0, !PT ;  /* 0xffff000061027812 */ /* 0x000fe200078ec0ff */
[C---:B------:R-:W-:Y:S01]  /*7300*/  FMUL R10, R78.reuse, R14 ;  /* 0x0000000e4e0a7220 */ /* 0x040fe20000400000 */
[----:B------:R-:W-:Y:S01]  /*7310*/  F2FP.BF16.F32.PACK_AB R95, R11, R6 ;  /* 0x000000060b5f723e */ /* 0x000fe200000010ff */
[C---:B------:R-:W-:Y:S01]  /*7320*/  FMUL R15, R78.reuse, R15 ;  /* 0x0000000f4e0f7220 */ /* 0x040fe20000400000 */
[----:B------:R-:W-:Y:S01]  /*7330*/  F2FP.BF16.F32.PACK_AB R116, R9, R8 ;  /* 0x000000080974723e */ /* 0x000fe200000010ff */
[----:B------:R-:W-:Y:S01]  /*7340*/  FMUL R12, R78, R16 ;  /* 0x000000104e0c7220 */ /* 0x000fe20000400000 */
[C---:B------:R-:W-:Y:S01]  /*7350*/  FFMA R10, R81.reuse, R0, R10 ;  /* 0x00000000510a7223 */ /* 0x040fe2000000000a */
[----:B------:R-:W-:Y:S01]  /*7360*/  LOP3.LUT R0, R98, 0xffff0000, RZ, 0xc0, !PT ;  /* 0xffff000062007812 */ /* 0x000fe200078ec0ff */
[----:B------:R-:W-:Y:S01]  /*7370*/  FFMA R15, R81, R2, R15 ;  /* 0x00000002510f7223 */ /* 0x000fe2000000000f */
        /* <DEDUP_REMOVED lines=9> */
[----:B------:R-:W-:Y:S01]  /*7410*/  FMUL R16, R78, R20 ;  /* 0x000000144e107220 */ /* 0x000fe20000400000 */
[----:B------:R-:W-:Y:S01]  /*7420*/  FFMA R14, R81, R3, R14 ;  /* 0x00000003510e7223 */ /* 0x000fe2000000000e */
[----:B------:R-:W-:Y:S01]  /*7430*/  SHF.L.U32 R3, R106, 0x10, RZ ;  /* 0x000000106a037819 */ /* 0x000fe200000006ff */
[C---:B------:R-:W-:Y:S01]  /*7440*/  FMUL R17, R78.reuse, R21 ;  /* 0x000000154e117220 */ /* 0x040fe20000400000 */
[----:B------:R-:W-:Y:S01]  /*7450*/  F2FP.BF16.F32.PACK_AB R118, R13, R12 ;  /* 0x0000000c0d76723e */ /* 0x000fe200000010ff */
[----:B------:R-:W-:Y:S01]  /*7460*/  FFMA R19, R81, R2, R19 ;  /* 0x0000000251137223 */ /* 0x000fe20000000013 */
[----:B------:R-:W-:Y:S01]  /*7470*/  SHF.L.U32 R2, R105, 0x10, RZ ;  /* 0x0000001069027819 */ /* 0x000fe200000006ff */
        /* <DEDUP_REMOVED lines=12> */
[C---:B------:R-:W-:Y:S01]  /*7540*/  FFMA R23, R81.reuse, R0, R23 ;  /* 0x0000000051177223 */ /* 0x040fe20000000017 */
[----:B------:R-:W-:Y:S01]  /*7550*/  SHF.L.U32 R0, R112, 0x10, RZ ;  /* 0x0000001070007819 */ /* 0x000fe200000006ff */
[C---:B------:R-:W-:Y:S01]  /*7560*/  FMUL R22, R78.reuse, R26 ;  /* 0x0000001a4e167220 */ /* 0x040fe20000400000 */
[----:B------:R-:W-:Y:S01]  /*7570*/  FMUL R27, R78, R27 ;  /* 0x0000001b4e1b7220 */ /* 0x000fe20000400000 */
        /* <DEDUP_REMOVED lines=9> */
[----:B------:R-:W-:Y:S01]  /*7610*/  LOP3.LUT R82, R115, 0xffff0000, RZ, 0xc0, !PT ;  /* 0xffff000073527812 */ /* 0x000fe200078ec0ff */
[----:B------:R-:W-:Y:S01]  /*7620*/  FFMA R24, R81, R0, R24 ;  /* 0x0000000051187223 */ /* 0x000fe20000000018 */
[----:B------:R-:W-:Y:S01]  /*7630*/  SHF.L.U32 R0, R113, 0x10, RZ ;  /* 0x0000001071007819 */ /* 0x000fe200000006ff */
[C---:B------:R-:W-:Y:S01]  /*7640*/  FMUL R25, R78.reuse, R29 ;  /* 0x0000001d4e197220 */ /* 0x040fe20000400000 */
[----:B------:R-:W-:Y:S01]  /*7650*/  F2FP.BF16.F32.PACK_AB R126, R21, R20 ;  /* 0x00000014157e723e */ /* 0x000fe200000010ff */
[----:B------:R-:W-:Y:S01]  /*7660*/  FMUL R26, R78, R30 ;  /* 0x0000001e4e1a7220 */ /* 0x000fe20000400000 */
[----:B------:R-:W-:Y:S01]  /*7670*/  F2FP.BF16.F32.PACK_AB R127, R27, R22 ;  /* 0x000000161b7f723e */ /* 0x000fe200000010ff */
        /* <DEDUP_REMOVED lines=38> */
[----:B------:R1:W-:Y:S01]  /*78e0*/  STS.128 [R182+UR48+0x4400], R92 ;  /* 0x0044005cb6007988 */ /* 0x0003e20008000c30 */
        /* <DEDUP_REMOVED lines=12> */
[----:B------:R2:W-:Y:S01]  /*79b0*/  STS.128 [R181+0x4400], R116 ;  /* 0x00440074b5007388 */ /* 0x0005e20000000c00 */
        /* <DEDUP_REMOVED lines=12> */
[----:B------:R4:W-:Y:S01]  /*7a80*/  STS.128 [R180+0x4400], R124 ;  /* 0x0044007cb4007388 */ /* 0x0009e20000000c00 */
[----:B------:R-:W-:Y:S01]  /*7a90*/  FMUL R51, R78, R51 ;  /* 0x000000334e337220 */ /* 0x000fe20000400000 */
[C---:B------:R-:W-:Y:S01]  /*7aa0*/  FFMA R44, R81.reuse, R3, R44 ;  /* 0x00000003512c7223 */ /* 0x040fe2000000002c */
[C---:B------:R-:W-:Y:S01]  /*7ab0*/  SHF.L.U32 R3, R136.reuse, 0x10, RZ ;  /* 0x0000001088037819 */ /* 0x040fe200000006ff */
[----:B------:R-:W-:Y:S01]  /*7ac0*/  FFMA R45, R81, R2, R45 ;  /* 0x00000002512d7223 */ /* 0x000fe2000000002d */
[----:B------:R-:W-:Y:S01]  /*7ad0*/  LOP3.LUT R2, R137, 0xffff0000, RZ, 0xc0, !PT ;  /* 0xffff000089027812 */ /* 0x000fe200078ec0ff */
        /* <DEDUP_REMOVED lines=8> */
[C---:B------:R-:W-:Y:S01]  /*7b60*/  FMUL R50, R78.reuse, R54 ;  /* 0x000000364e327220 */ /* 0x040fe20000400000 */
[----:B------:R-:W-:Y:S01]  /*7b70*/  F2FP.BF16.F32.PACK_AB R94, R37, R36 ;  /* 0x00000024255e723e */ /* 0x000fe200000010ff */
[----:B------:R1:W-:Y:S01]  /*7b80*/  STS.128 [R178+0x4400], R132 ;  /* 0x00440084b2007388 */ /* 0x0003e20000000c00 */
[----:B------:R-:W-:Y:S01]  /*7b90*/  F2FP.BF16.F32.PACK_AB R95, R43, R38 ;  /* 0x000000262b5f723e */ /* 0x000fe200000010ff */
[----:B------:R-:W-:Y:S01]  /*7ba0*/  FMUL R55, R78, R55 ;  /* 0x000000374e377220 */ /* 0x000fe20000400000 */
[----:B--2---:R-:W-:Y:S01]  /*7bb0*/  F2FP.BF16.F32.PACK_AB R116, R41, R40 ;  /* 0x000000282974723e */ /* 0x004fe200000010ff */
[----:B------:R-:W-:Y:S01]  /*7bc0*/  FFMA R48, R81, R3, R48 ;  /* 0x0000000351307223 */ /* 0x000fe20000000030 */
[----:B------:R-:W-:Y:S01]  /*7bd0*/  SHF.L.U32 R3, R139, 0x10, RZ ;  /* 0x000000108b037819 */ /* 0x000fe200000006ff */
[----:B------:R-:W-:Y:S01]  /*7be0*/  FFMA R49, R81, R0, R49 ;  /* 0x0000000051317223 */ /* 0x000fe20000000031 */
[C---:B------:R-:W-:Y:S01]  /*7bf0*/  SHF.L.U32 R0, R138.reuse, 0x10, RZ ;  /* 0x000000108a007819 */ /* 0x040fe200000006ff */
[----:B------:R2:W-:Y:S01]  /*7c00*/  STS.128 [R177+0x4400], R92 ;  /* 0x0044005cb1007388 */ /* 0x0005e20000000c00 */
[----:B------:R-:W-:Y:S01]  /*7c10*/  F2FP.BF16.F32.PACK_AB R117, R47, R42 ;  /* 0x0000002a2f75723e */ /* 0x000fe200000010ff */
[----:B------:R-:W-:Y:S01]  /*7c20*/  FFMA R50, R81, R83, R50 ;  /* 0x0000005351327223 */ /* 0x000fe20000000032 */
[----:B------:R-:W-:Y:S01]  /*7c30*/  SHF.L.U32 R83, R145, 0x10, RZ ;  /* 0x0000001091537819 */ /* 0x000fe200000006ff */
[----:B------:R-:W-:Y:S01]  /*7c40*/  FFMA R55, R81, R2, R55 ;  /* 0x0000000251377223 */ /* 0x000fe20000000037 */
[----:B------:R-:W-:Y:S01]  /*7c50*/  LOP3.LUT R2, R138, 0xffff0000, RZ, 0xc0, !PT ;  /* 0xffff00008a027812 */ /* 0x000fe200078ec0ff */
[C---:B------:R-:W-:Y:S01]  /*7c60*/  FMUL R52, R78.reuse, R56 ;  /* 0x000000384e347220 */ /* 0x040fe20000400000 */
[----:B------:R-:W-:Y:S01]  /*7c70*/  F2FP.BF16.F32.PACK_AB R118, R45, R44 ;  /* 0x0000002c2d76723e */ /* 0x000fe200000010ff */
[C---:B------:R-:W-:Y:S01]  /*7c80*/  FMUL R53, R78.reuse, R57 ;  /* 0x000000394e357220 */ /* 0x040fe20000400000 */
[C---:B------:R-:W-:Y:S01]  /*7c90*/  FMUL R54, R78.reuse, R58 ;  /* 0x0000003a4e367220 */ /* 0x040fe20000400000 */
[----:B------:R-:W-:Y:S01]  /*7ca0*/  FFMA R52, R81, R0, R52 ;  /* 0x0000000051347223 */ /* 0x000fe20000000034 */
[----:B------:R-:W-:Y:S01]  /*7cb0*/  LOP3.LUT R0, R139, 0xffff0000, RZ, 0xc0, !PT ;  /* 0xffff00008b007812 */ /* 0x000fe200078ec0ff */
[C---:B------:R-:W-:Y:S01]  /*7cc0*/  FFMA R53, R81.reuse, R2, R53 ;  /* 0x0000000251357223 */ /* 0x040fe20000000035 */
[----:B------:R-:W-:Y:S01]  /*7cd0*/  FFMA R54, R81, R3, R54 ;  /* 0x0000000351367223 */ /* 0x000fe20000000036 */
[----:B------:R-:W-:Y:S01]  /*7ce0*/  FMUL R59, R78, R59 ;  /* 0x0000003b4e3b7220 */ /* 0x000fe20000400000 */
[----:B------:R-:W-:Y:S01]  /*7cf0*/  SHF.L.U32 R3, R144, 0x10, RZ ;  /* 0x0000001090037819 */ /* 0x000fe200000006ff */
[----:B------:R-:W-:Y:S01]  /*7d00*/  FMUL R56, R78, R60 ;  /* 0x0000003c4e387220 */ /* 0x000fe20000400000 */
[----:B------:R-:W-:Y:S01]  /*7d10*/  LOP3.LUT R2, R144, 0xffff0000, RZ, 0xc0, !PT ;  /* 0xffff000090027812 */ /* 0x000fe200078ec0ff */
[C---:B------:R-:W-:Y:S01]  /*7d20*/  FMUL R57, R78.reuse, R61 ;  /* 0x0000003d4e397220 */ /* 0x040fe20000400000 */
[----:B------:R-:W-:Y:S01]  /*7d30*/  F2FP.BF16.F32.PACK_AB R119, R51, R46 ;  /* 0x0000002e3377723e */ /* 0x000fe200000010ff */
[C---:B------:R-:W-:Y:S01]  /*7d40*/  FMUL R58, R78.reuse, R62 ;  /* 0x0000003e4e3a7220 */ /* 0x040fe20000400000 */
[C---:B------:R-:W-:Y:S01]  /*7d50*/  FFMA R59, R81.reuse, R0, R59 ;  /* 0x00000000513b7223 */ /* 0x040fe2000000003b */
[----:B------:R-:W-:Y:S01]  /*7d60*/  FFMA R56, R81, R3, R56 ;  /* 0x0000000351387223 */ /* 0x000fe20000000038 */
[----:B------:R-:W-:Y:S01]  /*7d70*/  LOP3.LUT R0, R145, 0xffff0000, RZ, 0xc0, !PT ;  /* 0xffff000091007812 */ /* 0x000fe200078ec0ff */
[----:B------:R2:W-:Y:S01]  /*7d80*/  STS.128 [R176+0x4400], R116 ;  /* 0x00440074b0007388 */ /* 0x0005e20000000c00 */
[C---:B------:R-:W-:Y:S01]  /*7d90*/  FFMA R57, R81.reuse, R2, R57 ;  /* 0x0000000251397223 */ /* 0x040fe20000000039 */
[----:B------:R-:W-:Y:S01]  /*7da0*/  FMUL R63, R78, R63 ;  /* 0x0000003f4e3f7220 */ /* 0x000fe20000400000 */
[----:B------:R-:W-:Y:S01]  /*7db0*/  SHF.L.U32 R3, R146, 0x10, RZ ;  /* 0x0000001092037819 */ /* 0x000fe200000006ff */
[----:B------:R-:W-:Y:S01]  /*7dc0*/  FFMA R58, R81, R83, R58 ;  /* 0x00000053513a7223 */ /* 0x000fe2000000003a */
[----:B------:R-:W-:Y:S01]  /*7dd0*/  FMUL R60, R78, R64 ;  /* 0x000000404e3c7220 */ /* 0x000fe20000400000 */
[----:B------:R-:W-:Y:S01]  /*7de0*/  LOP3.LUT R2, R146, 0xffff0000, RZ, 0xc0, !PT ;  /* 0xffff000092027812 */ /* 0x000fe200078ec0ff */
[C---:B------:R-:W-:Y:S01]  /*7df0*/  FMUL R61, R78.reuse, R65 ;  /* 0x000000414e3d7220 */ /* 0x040fe20000400000 */
[----:B------:R-:W-:Y:S01]  /*7e00*/  SHF.L.U32 R83, R147, 0x10, RZ ;  /* 0x0000001093537819 */ /* 0x000fe200000006ff */
[C---:B------:R-:W-:Y:S01]  /*7e10*/  FMUL R62, R78.reuse, R66 ;  /* 0x000000424e3e7220 */ /* 0x040fe20000400000 */
[----:B------:R-:W-:Y:S01]  /*7e20*/  FFMA R63, R81, R0, R63 ;  /* 0x00000000513f7223 */ /* 0x000fe2000000003f */
[----:B------:R-:W-:Y:S01]  /*7e30*/  FMUL R67, R78, R67 ;  /* 0x000000434e437220 */ /* 0x000fe20000400000 */
[----:B----4-:R-:W-:Y:S01]  /*7e40*/  F2FP.BF16.F32.PACK_AB R124, R49, R48 ;  /* 0x00000030317c723e */ /* 0x010fe200000010ff */
[----:B------:R-:W-:Y:S01]  /*7e50*/  FFMA R60, R81, R3, R60 ;  /* 0x00000003513c7223 */ /* 0x000fe2000000003c */
[----:B------:R-:W-:Y:S01]  /*7e60*/  F2FP.BF16.F32.PACK_AB R125, R55, R50 ;  /* 0x00000032377d723e */ /* 0x000fe200000010ff */
[----:B------:R-:W-:Y:S01]  /*7e70*/  FFMA R61, R81, R2, R61 ;  /* 0x00000002513d7223 */ /* 0x000fe2000000003d */
[----:B------:R-:W-:Y:S01]  /*7e80*/  F2FP.BF16.F32.PACK_AB R126, R53, R52 ;  /* 0x00000034357e723e */ /* 0x000fe200000010ff */
[----:B------:R-:W-:Y:S01]  /*7e90*/  FFMA R62, R81, R83, R62 ;  /* 0x00000053513e7223 */ /* 0x000fe2000000003e */
[----:B------:R-:W-:Y:S01]  /*7ea0*/  F2FP.BF16.F32.PACK_AB R127, R59, R54 ;  /* 0x000000363b7f723e */ /* 0x000fe200000010ff */
[----:B------:R-:W-:Y:S01]  /*7eb0*/  FFMA R67, R81, R82, R67 ;  /* 0x0000005251437223 */ /* 0x000fe20000000043 */
[----:B-1----:R-:W-:Y:S02]  /*7ec0*/  F2FP.BF16.F32.PACK_AB R132, R57, R56 ;  /* 0x000000383984723e */ /* 0x002fe400000010ff */
[----:B------:R-:W-:Y:S01]  /*7ed0*/  F2FP.BF16.F32.PACK_AB R133, R63, R58 ;  /* 0x0000003a3f85723e */ /* 0x000fe200000010ff */
[----:B------:R2:W-:Y:S01]  /*7ee0*/  STS.128 [R175+0x4400], R124 ;  /* 0x0044007caf007388 */ /* 0x0005e20000000c00 */
[----:B------:R-:W-:Y:S02]  /*7ef0*/  F2FP.BF16.F32.PACK_AB R134, R61, R60 ;  /* 0x0000003c3d86723e */ /* 0x000fe400000010ff */
[----:B------:R-:W-:Y:S02]  /*7f00*/  F2FP.BF16.F32.PACK_AB R135, R67, R62 ;  /* 0x0000003e4387723e */ /* 0x000fe400000010ff */
[----:B------:R-:W-:Y:S02]  /*7f10*/  LEA R0, R101, UR48, 0x3 ;  /* 0x0000003065007c11 */ /* 0x000fe4000f8e18ff */
[----:B------:R-:W-:Y:S01]  /*7f20*/  @P6 SHF.L.U32 R3, R167, 0x1f, RZ ;  /* 0x0000001fa7036819 */ /* 0x000fe200000006ff */
[----:B------:R2:W-:Y:S01]  /*7f30*/  STS.128 [R174+0x4400], R132 ;  /* 0x00440084ae007388 */ /* 0x0005e20000000c00 */
[----:B------:R-:W-:Y:S01]  /*7f40*/  @!PT LDS RZ, [RZ] ;  /* 0x00000000fffff984 */ /* 0x000fe20000000800 */
[----:B------:R-:W-:Y:S01]  /*7f50*/  @!PT LDS RZ, [RZ] ;  /* 0x00000000fffff984 */ /* 0x000fe20000000800 */
[----:B------:R-:W-:Y:S01]  /*7f60*/  @!PT LDS RZ, [RZ] ;  /* 0x00000000fffff984 */ /* 0x000fe20000000800 */
[----:B------:R-:W-:Y:S01]  /*7f70*/  @!PT LDS RZ, [RZ] ;  /* 0x00000000fffff984 */ /* 0x000fe20000000800 */
[----:B------:R1:W-:Y:S07]  /*7f80*/  MEMBAR.ALL.CTA ;  /* 0x0000000000007992 */ /* 0x0003ee0000008000 */
[----:B-1----:R-:W1:Y:S02]  /*7f90*/  FENCE.VIEW.ASYNC.S ;  /* 0x00000000000073c6 */ /* 0x002e640000000000 */
[----:B-1----:R-:W-:Y:S06]  /*7fa0*/  BAR.SYNC.DEFER_BLOCKING 0x1, 0x80 ;  /* 0x0042000000007b1d */ /* 0x002fec0000010000 */
[----:B------:R-:W-:Y:S05]  /*7fb0*/  @P0 BRA `(.L_x_105) ;  /* 0x0000000000240947 */ /* 0x000fea0003800000 */
[----:B------:R-:W-:Y:S02]  /*7fc0*/  UIADD3 UR8, UP0, UPT, UR52, 0x680, URZ ;  /* 0x0000068034087890 */ /* 0x000fe4000ff1e0ff */
[----:B------:R-:W-:Y:S02]  /*7fd0*/  UIADD3 UR5, UPT, UPT, UR41, 0x40, URZ ;  /* 0x0000004029057890 */ /* 0x000fe4000fffe0ff */
[----:B------:R-:W-:Y:S02]  /*7fe0*/  UIADD3 UR4, UPT, UPT, UR48, 0x4400, URZ ;  /* 0x0000440030047890 */ /* 0x000fe4000fffe0ff */
[----:B------:R-:W-:Y:S01]  /*7ff0*/  UIADD3.X UR9, UPT, UPT, URZ, UR53, URZ, UP0, !UPT ;  /* 0x00000035ff097290 */ /* 0x000fe200087fe4ff */
[----:B------:R-:W-:Y:S01]  /*8000*/  UMOV UR6, UR42 ;  /* 0x0000002a00067c82 */ /* 0x000fe20008000000 */
[----:B------:R-:W-:Y:S07]  /*8010*/  UMOV UR7, UR36 ;  /* 0x0000002400077c82 */ /* 0x000fee0008000000 */
[----:B------:R1:W-:Y:S01]  /*8020*/  UTMASTG.3D [UR4], [UR8] ;  /* 0x00000004080073b5 */ /* 0x0003e20008010000 */
[----:B------:R0:W-:Y:S01]  /*8030*/  UTMACMDFLUSH ;  /* 0x00000000000079b7 */ /* 0x0001e20000000000 */
[----:B-1----:R-:W-:Y:S04]  /*8040*/  DEPBAR.LE SB0, 0x1 ;  /* 0x000080400000791a */ /* 0x002fe80000000000 */
.L_x_105:
[----:B------:R-:W-:Y:S05]  /*8050*/  BSYNC.RECONVERGENT B0 ;  /* 0x0000000000007941 */ /* 0x000fea0003800200 */
.L_x_104:
[----:B------:R-:W-:Y:S01]  /*8060*/  BAR.SYNC.DEFER_BLOCKING 0x1, 0x80 ;  /* 0x0042000000007b1d */ /* 0x000fe20000010000 */
[----:B------:R-:W-:Y:S04]  /*8070*/  UIADD3 UR40, UPT, UPT, UR51, 0x1, URZ ;  /* 0x0000000133287890 */ /* 0x000fe8000fffe0ff */
[----:B------:R-:W-:Y:S04]  /*8080*/  UISETP.NE.AND UP0, UPT, UR40, 0x4, UPT ;  /* 0x000000042800788c */ /* 0x000fe8000bf05270 */
[----:B------:R-:W-:Y:S01]  /*8090*/  USEL UR40, UR40, URZ, UP0 ;  /* 0x000000ff28287287 */ /* 0x000fe20008000000 */
[----:B------:R1:W-:Y:S01]  /*80a0*/  @P6 SYNCS.ARRIVE.TRANS64.RED.A1T0 RZ, [R85+URZ], RZ ;  /* 0x000000ff55ff69a7 */ /* 0x0003e200081004ff */
[----:B------:R-:W-:Y:S01]  /*80b0*/  BSSY B1, `(.L_x_106) ;  /* 0x0000020000017945 */ /* 0x000fe20003800000 */
[----:B------:R-:W4:Y:S02]  /*80c0*/  @P6 SYNCS.PHASECHK.TRANS64.TRYWAIT P0, [R0+URZ+0x30], R3 ;  /* 0x00003003000065a7 */ /* 0x000f2400080011ff */
[----:B----4-:R-:W-:Y:S01]  /*80d0*/  @P6 SEL R103, RZ, 0x1, !P0 ;  /* 0x00000001ff676807 */ /* 0x010fe20004000000 */
[----:B-1----:R-:W-:Y:S06]  /*80e0*/  @!P6 BRA `(.L_x_107) ;  /* 0x000000000070e947 */ /* 0x002fec0003800000 */
        /* <DEDUP_REMOVED lines=9> */
[----:B------:R-:W-:Y:S04]  /*8180*/  SHF.L.U32 R7, R167, 0x1f, RZ ;  /* 0x0000001fa7077819 */ /* 0x000fe800000006ff */
[----:B------:R-:W1:Y:S02]  /*8190*/  SYNCS.PHASECHK.TRANS64.TRYWAIT P0, [R0+URZ+0x30], R7 ;  /* 0x00003007000075a7 */ /* 0x000e6400080011ff */
[----:B-1----:R-:W-:Y:S05]  /*81a0*/  @!P0 BRA `(.L_x_110) ;  /* 0x0000003400008947 */ /* 0x002fea0003800000 */
.L_x_109:
[----:B------:R-:W-:Y:S05]  /*81b0*/  BSYNC B0 ;  /* 0x0000000000007941 */ /* 0x000fea0003800000 */
.L_x_108:
[----:B------:R-:W-:Y:S01]  /*81c0*/  ISETP.NE.AND P0, PT, R109, RZ, PT ;  /* 0x000000ff6d00720c */ /* 0x000fe20003f05270 */
[----:B------:R-:W-:Y:S11]  /*81d0*/  VIADD R101, R101, 0x1 ;  /* 0x0000000165657836 */ /* 0x000ff60000000000 */
[----:B------:R-:W-:Y:S01]  /*81e0*/  @!UPT UIADD3 URZ, UPT, UPT, URZ, URZ, URZ ;  /* 0x000000fffffff290 */ /* 0x000fe2000fffe0ff */
[----:B------:R4:W2:Y:S01]  /*81f0*/  @P0 LDS.128 R88, [R4+UR48+0x400] ;  /* 0x0004003004580984 */ /* 0x0008a20008000c00 */
[--C-:B-1----:R-:W-:Y:S01]  /*8200*/  @P0 IMAD.IADD R7, R102, 0x1, R3.reuse ;  /* 0x0000000166070824 */ /* 0x102fe200078e0203 */
[C---:B------:R-:W-:Y:S01]  /*8210*/  @P0 IADD3 R0, PT, PT, R108.reuse, R5, RZ ;  /* 0x000000056c000210 */ /* 0x040fe20007ffe0ff */
[C---:B------:R-:W-:Y:S01]  /*8220*/  @P0 IMAD.IADD R6, R108.reuse, 0x1, R3 ;  /* 0x000000016c060824 */ /* 0x040fe200078e0203 */
[----:B------:R4:W1:Y:S02]  /*8230*/  @P0 LDS.128 R96, [R2+0x400] ;  /* 0x0004000002600984 */ /* 0x0008640000000c00 */
[----:B------:R-:W-:Y:S02]  /*8240*/  @P0 IADD3 R8, PT, PT, R108, R7, RZ ;  /* 0x000000076c080210 */ /* 0x000fe40007ffe0ff */
[----:B------:R4:W1:Y:S04]  /*8250*/  @P0 LDS.128 R104, [R5+0x400] ;  /* 0x0004000005680984 */ /* 0x0008680000000c00 */
[----:B------:R4:W1:Y:S04]  /*8260*/  @P0 LDS.128 R112, [R0+0x400] ;  /* 0x0004000000700984 */ /* 0x0008680000000c00 */
[----:B------:R4:W1:Y:S04]  /*8270*/  @P0 LDS.128 R120, [R3+0x400] ;  /* 0x0004000003780984 */ /* 0x0008680000000c00 */
[----:B------:R4:W1:Y:S04]  /*8280*/  @P0 LDS.128 R128, [R6+0x400] ;  /* 0x0004000006800984 */ /* 0x0008680000000c00 */
[----:B------:R4:W1:Y:S04]  /*8290*/  @P0 LDS.128 R136, [R7+0x400] ;  /* 0x0004000007880984 */ /* 0x0008680000000c00 */
[----:B------:R4:W1:Y:S02]  /*82a0*/  @P0 LDS.128 R144, [R8+0x400] ;  /* 0x0004000008900984 */ /* 0x0008640000000c00 */
.L_x_107:
[----:B------:R-:W-:Y:S05]  /*82b0*/  BSYNC B1 ;  /* 0x0000000000017941 */ /* 0x000fea0003800000 */
.L_x_106:
        /* <DEDUP_REMOVED lines=21> */
.L_x_111:
[----:B------:R-:W-:Y:S01]  /*8410*/  ISETP.NE.AND P6, PT, R179, RZ, PT ;  /* 0x000000ffb300720c */ /* 0x000fe20003fc5270 */
[----:B------:R-:W-:Y:S05]  /*8420*/  WARPSYNC.ALL ;  /* 0x0000000000007948 */ /* 0x000fea0003800000 */
[----:B------:R-:W-:Y:S01]  /*8430*/  R2UR UR4, R80 ;  /* 0x00000000500472ca */ /* 0x000fe200000e0000 */
[----:B------:R-:W-:Y:S01]  /*8440*/  BSSY.RECONVERGENT B0, `(.L_x_112) ;  /* 0x0000103000007945 */ /* 0x000fe20003800200 */
[----:B------:R-:W-:Y:S02]  /*8450*/  MOV R3, UR40 ;  /* 0x0000002800037c02 */ /* 0x000fe40008000f00 */
[----:B------:R-:W-:Y:S02]  /*8460*/  MOV R84, UR37 ;  /* 0x0000002500547c02 */ /* 0x000fe40008000f00 */
[C---:B--2---:R-:W-:Y:S02]  /*8470*/  SHF.L.U32 R82, R88.reuse, 0x10, RZ ;  /* 0x0000001058527819 */ /* 0x044fe400000006ff */
[----:B------:R-:W-:Y:S02]  /*8480*/  @P6 LEA R3, R3, UR48, 0x3 ;  /* 0x0000003003036c11 */ /* 0x000fe4000f8e18ff */
[----:B------:R-:W-:Y:S02]  /*8490*/  LOP3.LUT R83, R88, 0xffff0000, RZ, 0xc0, !PT ;  /* 0xffff000058537812 */ /* 0x000fe400078ec0ff */
[----:B------:R-:W-:Y:S01]  /*84a0*/  @P6 IADD3 R3, PT, PT, R3, 0x50, RZ ;  /* 0x0000005003036810 */ /* 0x000fe20007ffe0ff */
[----:B------:R-:W2:Y:S01]  /*84b0*/  LDTM.x64 R4, tmem[UR4+0x80] ;  /* 0x00008004000479ee */ /* 0x000ea20008340000 */
[----:B------:R-:W-:Y:S02]  /*84c0*/  ISETP.NE.AND P0, PT, R170, RZ, PT ;  /* 0x000000ffaa00720c */ /* 0x000fe40003f05270 */
[----:B------:R-:W-:Y:S01]  /*84d0*/  @P6 PRMT R84, R84, 0x654, R3 ;  /* 0x0000065454546816 */ /* 0x000fe20000000003 */
[C---:B--2---:R-:W-:Y:S01]  /*84e0*/  FMUL R0, R78.reuse, R4 ;  /* 0x000000044e007220 */ /* 0x044fe20000400000 */
[C---:B------:R-:W-:Y:S01]  /*84f0*/  FMUL R3, R78.reuse, R6 ;  /* 0x000000064e037220 */ /* 0x040fe20000400000 */
        /* <DEDUP_REMOVED lines=38> */
[C---:B------:R-:W-:Y:S01]  /*8760*/  FFMA R0, R81.reuse, R82, R0 ;  /* 0x0000005251007223 */ /* 0x040fe20000000000 */
[----:B------:R-:W-:Y:S01]  /*8770*/  FFMA R2, R81, R83, R2 ;  /* 0x0000005351027223 */ /* 0x000fe20000000002 */
[C---:B------:R-:W-:Y:S01]  /*8780*/  FMUL R45, R78.reuse, R49 ;  /* 0x000000314e2d7220 */ /* 0x040fe20000400000 */
[C---:B------:R-:W-:Y:S01]  /*8790*/  FMUL R58, R78.reuse, R62 ;  /* 0x0000003e4e3a7220 */ /* 0x040fe20000400000 */
[C---:B------:R-:W-:Y:S01]  /*87a0*/  FMUL R60, R78.reuse, R64 ;  /* 0x000000404e3c7220 */ /* 0x040fe20000400000 */
[C---:B------:R-:W-:Y:S01]  /*87b0*/  SHF.L.U32 R64, R89.reuse, 0x10, RZ ;  /* 0x0000001059407819 */ /* 0x040fe200000006ff */
[----:B------:R-:W-:Y:S01]  /*87c0*/  FMUL R49, R78, R53 ;  /* 0x000000354e317220 */ /* 0x000fe20000400000 */
[----:B------:R-:W-:Y:S01]  /*87d0*/  F2FP.BF16.F32.PACK_AB R92, R2, R0 ;  /* 0x00000000025c723e */ /* 0x000fe200000010ff */
[C---:B------:R-:W-:Y:S01]  /*87e0*/  FMUL R62, R78.reuse, R66 ;  /* 0x000000424e3e7220 */ /* 0x040fe20000400000 */
[----:B------:R-:W-:Y:S01]  /*87f0*/  LOP3.LUT R66, R89, 0xffff0000, RZ, 0xc0, !PT ;  /* 0xffff000059427812 */ /* 0x000fe200078ec0ff */
[C---:B------:R-:W-:Y:S01]  /*8800*/  FMUL R53, R78.reuse, R57 ;  /* 0x000000394e357220 */ /* 0x040fe20000400000 */
[----:B------:R-:W-:Y:S01]  /*8810*/  LOP3.LUT R0, R91, 0xffff0000, RZ, 0xc0, !PT ;  /* 0xffff00005b007812 */ /* 0x000fe200078ec0ff */
[----:B------:R-:W-:Y:S01]  /*8820*/  FMUL R7, R78, R7 ;  /* 0x000000074e077220 */ /* 0x000fe20000400000 */
[----:B-1----:R-:W-:Y:S01]  /*8830*/  LOP3.LUT R2, R96, 0xffff0000, RZ, 0xc0, !PT ;  /* 0xffff000060027812 */ /* 0x002fe200078ec0ff */
[C---:B------:R-:W-:Y:S01]  /*8840*/  FMUL R57, R78.reuse, R61 ;  /* 0x0000003d4e397220 */ /* 0x040fe20000400000 */
[----:B------:R-:W-:Y:S01]  /*8850*/  FMUL R61, R78, R65 ;  /* 0x000000414e3d7220 */ /* 0x000fe20000400000 */
[C---:B------:R-:W-:Y:S01]  /*8860*/  SHF.L.U32 R65, R90.reuse, 0x10, RZ ;  /* 0x000000105a417819 */ /* 0x040fe200000006ff */
[C---:B------:R-:W-:Y:S01]  /*8870*/  FFMA R3, R81.reuse, R64, R3 ;  /* 0x0000004051037223 */ /* 0x040fe20000000003 */
[----:B------:R-:W-:Y:S01]  /*8880*/  LOP3.LUT R64, R90, 0xffff0000, RZ, 0xc0, !PT ;  /* 0xffff00005a407812 */ /* 0x000fe200078ec0ff */
[C---:B------:R-:W-:Y:S01]  /*8890*/  FFMA R7, R81.reuse, R66, R7 ;  /* 0x0000004251077223 */ /* 0x040fe20000000007 */
[C---:B------:R-:W-:Y:S01]  /*88a0*/  FMUL R11, R78.reuse, R11 ;  /* 0x0000000b4e0b7220 */ /* 0x040fe20000400000 */
[----:B------:R-:W-:Y:S01]  /*88b0*/  FFMA R4, R81, R65, R4 ;  /* 0x0000004151047223 */ /* 0x000fe20000000004 */
[----:B------:R-:W-:Y:S01]  /*88c0*/  SHF.L.U32 R65, R91, 0x10, RZ ;  /* 0x000000105b417819 */ /* 0x000fe200000006ff */
[----:B------:R-:W-:Y:S01]  /*88d0*/  FFMA R5, R81, R64, R5 ;  /* 0x0000004051057223 */ /* 0x000fe20000000005 */
[----:B------:R-:W-:Y:S01]  /*88e0*/  F2FP.BF16.F32.PACK_AB R93, R7, R3 ;  /* 0x00000003075d723e */ /* 0x000fe200000010ff */
[----:B------:R-:W-:Y:S01]  /*88f0*/  FMUL R15, R78, R15 ;  /* 0x0000000f4e0f7220 */ /* 0x000fe20000400000 */
[----:B------:R-:W-:Y:S01]  /*8900*/  SHF.L.U32 R3, R96, 0x10, RZ ;  /* 0x0000001060037819 */ /* 0x000fe200000006ff */
[----:B------:R-:W-:Y:S01]  /*8910*/  FFMA R6, R81, R65, R6 ;  /* 0x0000004151067223 */ /* 0x000fe20000000006 */
[----:B------:R-:W-:Y:S01]  /*8920*/  F2FP.BF16.F32.PACK_AB R94, R5, R4 ;  /* 0x00000004055e723e */ /* 0x000fe200000010ff */
[----:B------:R-:W-:Y:S01]  /*8930*/  FFMA R11, R81, R0, R11 ;  /* 0x00000000510b7223 */ /* 0x000fe2000000000b */
[----:B------:R-:W-:Y:S01]  /*8940*/  SHF.L.U32 R0, R97, 0x10, RZ ;  /* 0x0000001061007819 */ /* 0x000fe200000006ff */
[C---:B------:R-:W-:Y:S01]  /*8950*/  FFMA R8, R81.reuse, R3, R8 ;  /* 0x0000000351087223 */ /* 0x040fe20000000008 */
[C---:B------:R-:W-:Y:S01]  /*8960*/  SHF.L.U32 R3, R98.reuse, 0x10, RZ ;  /* 0x0000001062037819 */ /* 0x040fe200000006ff */
[----:B------:R-:W-:Y:S01]  /*8970*/  FFMA R9, R81, R2, R9 ;  /* 0x0000000251097223 */ /* 0x000fe20000000009 */
[----:B------:R-:W-:Y:S01]  /*8980*/  LOP3.LUT R2, R97, 0xffff0000, RZ, 0xc0, !PT ;  /* 0xffff000061027812 */ /* 0x000fe200078ec0ff */
[C---:B------:R-:W-:Y:S01]  /*8990*/  FFMA R10, R81.reuse, R0, R10 ;  /* 0x00000000510a7223 */ /* 0x040fe2000000000a */
[----:B------:R-:W-:Y:S01]  /*89a0*/  LOP3.LUT R0, R98, 0xffff0000, RZ, 0xc0, !PT ;  /* 0xffff000062007812 */ /* 0x000fe200078ec0ff */
[----:B------:R-:W-:Y:S01]  /*89b0*/  FMUL R19, R78, R19 ;  /* 0x000000134e137220 */ /* 0x000fe20000400000 */
[C---:B------:R-:W-:Y:S01]  /*89c0*/  SHF.L.U32 R5, R104.reuse, 0x10, RZ ;  /* 0x0000001068057819 */ /* 0x040fe200000006ff */
[----:B------:R-:W-:Y:S01]  /*89d0*/  FFMA R15, R81, R2, R15 ;  /* 0x00000002510f7223 */ /* 0x000fe2000000000f */
[----:B------:R-:W-:Y:S01]  /*89e0*/  LOP3.LUT R2, R99, 0xffff0000, RZ, 0xc0, !PT ;  /* 0xffff000063027812 */ /* 0x000fe200078ec0ff */
[----:B------:R-:W-:Y:S01]  /*89f0*/  FFMA R12, R81, R3, R12 ;  /* 0x00000003510c7223 */ /* 0x000fe2000000000c */
[----:B------:R-:W-:Y:S01]  /*8a00*/  SHF.L.U32 R3, R99, 0x10, RZ ;  /* 0x0000001063037819 */ /* 0x000fe200000006ff */
[----:B------:R-:W-:Y:S01]  /*8a10*/  FFMA R13, R81, R0, R13 ;  /* 0x00000000510d7223 */ /* 0x000fe2000000000d */
[----:B------:R-:W-:Y:S01]  /*8a20*/  LOP3.LUT R0, R104, 0xffff0000, RZ, 0xc0, !PT ;  /* 0xffff000068007812 */ /* 0x000fe200078ec0ff */
[----:B------:R-:W-:Y:S01]  /*8a30*/  FMUL R23, R78, R23 ;  /* 0x000000174e177220 */ /* 0x000fe20000400000 */
[----:B------:R-:W-:Y:S01]  /*8a40*/  LOP3.LUT R4, R107, 0xffff0000, RZ, 0xc0, !PT ;  /* 0xffff00006b047812 */ /* 0x000fe200078ec0ff */
[C---:B------:R-:W-:Y:S01]  /*8a50*/  FFMA R14, R81.reuse, R3, R14 ;  /* 0x00000003510e7223 */ /* 0x040fe2000000000e */
[C---:B------:R-:W-:Y:S01]  /*8a60*/  SHF.L.U32 R3, R106.reuse, 0x10, RZ ;  /* 0x000000106a037819 */ /* 0x040fe200000006ff */
[----:B------:R-:W-:Y:S01]  /*8a70*/  FFMA R19, R81, R2, R19 ;  /* 0x0000000251137223 */ /* 0x000fe20000000013 */
[----:B------:R-:W-:Y:S01]  /*8a80*/  SHF.L.U32 R2, R105, 0x10, RZ ;  /* 0x0000001069027819 */ /* 0x000fe200000006ff */
[----:B------:R-:W-:Y:S01]  /*8a90*/  FFMA R16, R81, R5, R16 ;  /* 0x0000000551107223 */ /* 0x000fe20000000010 */
[----:B------:R-:W-:Y:S01]  /*8aa0*/  SHF.L.U32 R5, R107, 0x10, RZ ;  /* 0x000000106b057819 */ /* 0x000fe200000006ff */
[----:B------:R-:W-:Y:S01]  /*8ab0*/  FFMA R17, R81, R0, R17 ;  /* 0x0000000051117223 */ /* 0x000fe20000000011 */
[----:B------:R-:W-:Y:S01]  /*8ac0*/  LOP3.LUT R0, R105, 0xffff0000, RZ, 0xc0, !PT ;  /* 0xffff000069007812 */ /* 0x000fe200078ec0ff */
[----:B------:R-:W-:Y:S01]  /*8ad0*/  FFMA R18, R81, R2, R18 ;  /* 0x0000000251127223 */ /* 0x000fe20000000012 */
[----:B------:R-:W-:Y:S01]  /*8ae0*/  LOP3.LUT R2, R106, 0xffff0000, RZ, 0xc0, !PT ;  /* 0xffff00006a027812 */ /* 0x000fe200078ec0ff */
[----:B------:R-:W-:Y:S01]  /*8af0*/  FMUL R27, R78, R27 ;  /* 0x0000001b4e1b7220 */ /* 0x000fe20000400000 */
[----:B------:R-:W-:Y:S01]  /*8b00*/  F2FP.BF16.F32.PACK_AB R95, R11, R6 ;  /* 0x000000060b5f723e */ /* 0x000fe200000010ff */
[C---:B------:R-:W-:Y:S01]  /*8b10*/  FFMA R23, R81.reuse, R0, R23 ;  /* 0x0000000051177223 */ /* 0x040fe20000000017 */
[----:B------:R-:W-:Y:S01]  /*8b20*/  SHF.L.U32 R0, R112, 0x10, RZ ;  /* 0x0000001070007819 */ /* 0x000fe200000006ff */
[C---:B------:R-:W-:Y:S01]  /*8b30*/  FFMA R20, R81.reuse, R3, R20 ;  /* 0x0000000351147223 */ /* 0x040fe20000000014 */
[----:B------:R-:W-:Y:S01]  /*8b40*/  SHF.L.U32 R3, R114, 0x10, RZ ;  /* 0x0000001072037819 */ /* 0x000fe200000006ff */
        /* <DEDUP_REMOVED lines=8> */
[----:B------:R-:W-:Y:S01]  /*8bd0*/  FFMA R25, R81, R2, R25 ;  /* 0x0000000251197223 */ /* 0x000fe20000000019 */
[----:B------:R-:W-:Y:S01]  /*8be0*/  LOP3.LUT R2, R114, 0xffff0000, RZ, 0xc0, !PT ;  /* 0xffff000072027812 */ /* 0x000fe200078ec0ff */
[C---:B------:R-:W-:Y:S01]  /*8bf0*/  FMUL R31, R78.reuse, R31 ;  /* 0x0000001f4e1f7220 */ /* 0x040fe20000400000 */
[----:B------:R-:W-:Y:S01]  /*8c00*/  F2FP.BF16.F32.PACK_AB R8, R9, R8 ;  /* 0x000000080908723e */ /* 0x000fe200000010ff */
[----:B------:R-:W-:Y:S01]  /*8c10*/  FFMA R26, R81, R0, R26 ;  /* 0x00000000511a7223 */ /* 0x000fe2000000001a */
[----:B------:R-:W-:Y:S01]  /*8c20*/  LOP3.LUT R0, R113, 0xffff0000, RZ, 0xc0, !PT ;  /* 0xffff000071007812 */ /* 0x000fe200078ec0ff */
[C---:B------:R-:W-:Y:S01]  /*8c30*/  FMUL R35, R78.reuse, R35 ;  /* 0x000000234e237220 */ /* 0x040fe20000400000 */
[----:B------:R-:W-:Y:S01]  /*8c40*/  F2FP.BF16.F32.PACK_AB R9, R15, R10 ;  /* 0x0000000a0f09723e */ /* 0x000fe200000010ff */
[----:B------:R-:W-:Y:S01]  /*8c50*/  FMUL R39, R78, R39 ;  /* 0x000000274e277220 */ /* 0x000fe20000400000 */
[----:B------:R-:W-:Y:S01]  /*8c60*/  F2FP.BF16.F32.PACK_AB R10, R13, R12 ;  /* 0x0000000c0d0a723e */ /* 0x000fe200000010ff */
[C---:B------:R-:W-:Y:S01]  /*8c70*/  FFMA R31, R81.reuse, R0, R31 ;  /* 0x00000000511f7223 */ /* 0x040fe2000000001f */
[C---:B------:R-:W-:Y:S01]  /*8c80*/  SHF.L.U32 R0, R120.reuse, 0x10, RZ ;  /* 0x0000001078007819 */ /* 0x040fe200000006ff */
[----:B------:R-:W-:Y:S01]  /*8c90*/  FFMA R28, R81, R3, R28 ;  /* 0x00000003511c7223 */ /* 0x000fe2000000001c */
[----:B------:R-:W-:Y:S01]  /*8ca0*/  SHF.L.U32 R3, R121, 0x10, RZ ;  /* 0x0000001079037819 */ /* 0x000fe200000006ff */
        /* <DEDUP_REMOVED lines=8> */
[----:B------:R-:W-:Y:S01]  /*8d30*/  FFMA R33, R81, R2, R33 ;  /* 0x0000000251217223 */ /* 0x000fe20000000021 */
[----:B------:R-:W-:Y:S01]  /*8d40*/  LOP3.LUT R2, R123, 0xffff0000, RZ, 0xc0, !PT ;  /* 0xffff00007b027812 */ /* 0x000fe200078ec0ff */
[C---:B------:R-:W-:Y:S01]  /*8d50*/  FFMA R34, R81.reuse, R3, R34 ;  /* 0x0000000351227223 */ /* 0x040fe20000000022 */
[C---:B------:R-:W-:Y:S01]  /*8d60*/  SHF.L.U32 R3, R122.reuse, 0x10, RZ ;  /* 0x000000107a037819 */ /* 0x040fe200000006ff */
[----:B------:R-:W-:Y:S01]  /*8d70*/  FFMA R39, R81, R0, R39 ;  /* 0x0000000051277223 */ /* 0x000fe20000000027 */
[----:B------:R-:W-:Y:S01]  /*8d80*/  LOP3.LUT R0, R122, 0xffff0000, RZ, 0xc0, !PT ;  /* 0xffff00007a007812 */ /* 0x000fe200078ec0ff */
[----:B------:R-:W-:Y:S01]  /*8d90*/  FMUL R43, R78, R43 ;  /* 0x0000002b4e2b7220 */ /* 0x000fe20000400000 */
[----:B------:R-:W-:Y:S01]  /*8da0*/  F2FP.BF16.F32.PACK_AB R16, R17, R16 ;  /* 0x000000101110723e */ /* 0x000fe200000010ff */
[----:B------:R-:W-:Y:S01]  /*8db0*/  FFMA R36, R81, R3, R36 ;  /* 0x0000000351247223 */ /* 0x000fe20000000024 */
[----:B------:R-:W-:Y:S01]  /*8dc0*/  SHF.L.U32 R3, R129, 0x10, RZ ;  /* 0x0000001081037819 */ /* 0x000fe200000006ff */
[C---:B------:R-:W-:Y:S01]  /*8dd0*/  FFMA R37, R81.reuse, R0, R37 ;  /* 0x0000000051257223 */ /* 0x040fe20000000025 */
[C---:B------:R-:W-:Y:S01]  /*8de0*/  SHF.L.U32 R0, R128.reuse, 0x10, RZ ;  /* 0x0000001080007819 */ /* 0x040fe200000006ff */
[----:B------:R-:W-:Y:S01]  /*8df0*/  FFMA R38, R81, R5, R38 ;  /* 0x0000000551267223 */ /* 0x000fe20000000026 */
[----:B------:R-:W-:Y:S01]  /*8e00*/  F2FP.BF16.F32.PACK_AB R17, R23, R18 ;  /* 0x000000121711723e */ /* 0x000fe200000010ff */
[----:B------:R1:W-:Y:S01]  /*8e10*/  STS.128 [R182+UR48+0x8400], R92 ;  /* 0x0084005cb6007988 */ /* 0x0003e20008000c30 */
[----:B------:R-:W-:Y:S01]  /*8e20*/  SHF.L.U32 R5, R131, 0x10, RZ ;  /* 0x0000001083057819 */ /* 0x000fe200000006ff */
[C---:B------:R-:W-:Y:S01]  /*8e30*/  FFMA R43, R81.reuse, R2, R43 ;  /* 0x00000002512b7223 */ /* 0x040fe2000000002b */
[----:B------:R-:W-:Y:S01]  /*8e40*/  LOP3.LUT R2, R128, 0xffff0000, RZ, 0xc0, !PT ;  /* 0xffff000080027812 */ /* 0x000fe200078ec0ff */
[----:B------:R-:W-:Y:S01]  /*8e50*/  FFMA R40, R81, R0, R40 ;  /* 0x0000000051287223 */ /* 0x000fe20000000028 */
[----:B------:R-:W-:Y:S01]  /*8e60*/  LOP3.LUT R0, R129, 0xffff0000, RZ, 0xc0, !PT ;  /* 0xffff000081007812 */ /* 0x000fe200078ec0ff */
[----:B------:R-:W-:Y:S01]  /*8e70*/  FMUL R47, R78, R47 ;  /* 0x0000002f4e2f7220 */ /* 0x000fe20000400000 */
[----:B------:R-:W-:Y:S01]  /*8e80*/  F2FP.BF16.F32.PACK_AB R18, R21, R20 ;  /* 0x000000141512723e */ /* 0x000fe200000010ff */
[C---:B------:R-:W-:Y:S01]  /*8e90*/  FFMA R41, R81.reuse, R2, R41 ;  /* 0x0000000251297223 */ /* 0x040fe20000000029 */
[C---:B------:R-:W-:Y:S01]  /*8ea0*/  LOP3.LUT R2, R130.reuse, 0xffff0000, RZ, 0xc0, !PT ;  /* 0xffff000082027812 */ /* 0x040fe200078ec0ff */
[----:B------:R-:W-:Y:S01]  /*8eb0*/  FFMA R42, R81, R3, R42 ;  /* 0x00000003512a7223 */ /* 0x000fe2000000002a */
[----:B------:R-:W-:Y:S01]  /*8ec0*/  SHF.L.U32 R3, R130, 0x10, RZ ;  /* 0x0000001082037819 */ /* 0x000fe200000006ff */
[----:B------:R1:W-:Y:S01]  /*8ed0*/  STS.128 [R181+0x8400], R8 ;  /* 0x00840008b5007388 */ /* 0x0003e20000000c00 */
[----:B------:R-:W-:Y:S01]  /*8ee0*/  F2FP.BF16.F32.PACK_AB R19, R27, R22 ;  /* 0x000000161b13723e */ /* 0x000fe200000010ff */
[----:B------:R-:W-:Y:S01]  /*8ef0*/  FFMA R47, R81, R0, R47 ;  /* 0x00000000512f7223 */ /* 0x000fe2000000002f */
[----:B------:R-:W-:Y:S01]  /*8f00*/  LOP3.LUT R0, R131, 0xffff0000, RZ, 0xc0, !PT ;  /* 0xffff000083007812 */ /* 0x000fe200078ec0ff */
[----:B------:R-:W-:Y:S01]  /*8f10*/  FMUL R51, R78, R51 ;  /* 0x000000334e337220 */ /* 0x000fe20000400000 */
[----:B------:R-:W-:Y:S01]  /*8f20*/  F2FP.BF16.F32.PACK_AB R24, R25, R24 ;  /* 0x000000181918723e */ /* 0x000fe200000010ff */
[C---:B------:R-:W-:Y:S01]  /*8f30*/  FFMA R44, R81.reuse, R3, R44 ;  /* 0x00000003512c7223 */ /* 0x040fe2000000002c */
[C---:B------:R-:W-:Y:S01]  /*8f40*/  SHF.L.U32 R3, R136.reuse, 0x10, RZ ;  /* 0x0000001088037819 */ /* 0x040fe200000006ff */
[----:B------:R-:W-:Y:S01]  /*8f50*/  FFMA R45, R81, R2, R45 ;  /* 0x00000002512d7223 */ /* 0x000fe2000000002d */
[----:B------:R-:W-:Y:S01]  /*8f60*/  F2FP.BF16.F32.PACK_AB R25, R31, R26 ;  /* 0x0000001a1f19723e */ /* 0x000fe200000010ff */
[----:B------:R-:W-:Y:S01]  /*8f70*/  FFMA R46, R81, R5, R46 ;  /* 0x00000005512e7223 */ /* 0x000fe2000000002e */
[----:B------:R-:W-:Y:S01]  /*8f80*/  SHF.L.U32 R5, R137, 0x10, RZ ;  /* 0x0000001089057819 */ /* 0x000fe200000006ff */
[----:B------:R1:W-:Y:S01]  /*8f90*/  STS.128 [R180+0x8400], R16 ;  /* 0x00840010b4007388 */ /* 0x0003e20000000c00 */
[----:B------:R-:W-:Y:S01]  /*8fa0*/  F2FP.BF16.F32.PACK_AB R26, R29, R28 ;  /* 0x0000001c1d1a723e */ /* 0x000fe200000010ff */
[C---:B------:R-:W-:Y:S01]  /*8fb0*/  FFMA R51, R81.reuse, R0, R51 ;  /* 0x0000000051337223 */ /* 0x040fe20000000033 */
[----:B------:R-:W-:Y:S01]  /*8fc0*/  LOP3.LUT R0, R136, 0xffff0000, RZ, 0xc0, !PT ;  /* 0xffff000088007812 */ /* 0x000fe200078ec0ff */
[----:B------:R-:W-:Y:S01]  /*8fd0*/  FFMA R48, R81, R3, R48 ;  /* 0x0000000351307223 */ /* 0x000fe20000000030 */
[----:B------:R-:W-:Y:S01]  /*8fe0*/  F2FP.BF16.F32.PACK_AB R27, R35, R30 ;  /* 0x0000001e231b723e */ /* 0x000fe200000010ff */
[----:B------:R-:W-:Y:S01]  /*8ff0*/  FMUL R55, R78, R55 ;  /* 0x000000374e377220 */ /* 0x000fe20000400000 */
[----:B------:R-:W-:Y:S01]  /*9000*/  LOP3.LUT R2, R137, 0xffff0000, RZ, 0xc0, !PT ;  /* 0xffff000089027812 */ /* 0x000fe200078ec0ff */
[C---:B------:R-:W-:Y:S01]  /*9010*/  FFMA R49, R81.reuse, R0, R49 ;  /* 0x0000000051317223 */ /* 0x040fe20000000031 */
[C---:B------:R-:W-:Y:S01]  /*9020*/  SHF.L.U32 R0, R138.reuse, 0x10, RZ ;  /* 0x000000108a007819 */ /* 0x040fe200000006ff */
[----:B------:R-:W-:Y:S01]  /*9030*/  FFMA R50, R81, R5, R50 ;  /* 0x0000000551327223 */ /* 0x000fe20000000032 */
[----:B------:R-:W-:Y:S01]  /*9040*/  F2FP.BF16.F32.PACK_AB R32, R33, R32 ;  /* 0x000000202120723e */ /* 0x000fe200000010ff */
[----:B------:R1:W-:Y:S01]  /*9050*/  STS.128 [R178+0x8400], R24 ;  /* 0x00840018b2007388 */ /* 0x0003e20000000c00 */
[----:B------:R-:W-:Y:S01]  /*9060*/  F2FP.BF16.F32.PACK_AB R33, R39, R34 ;  /* 0x000000222721723e */ /* 0x000fe200000010ff */
[C---:B------:R-:W-:Y:S01]  /*9070*/  FFMA R55, R81.reuse, R2, R55 ;  /* 0x0000000251377223 */ /* 0x040fe20000000037 */
[----:B------:R-:W-:Y:S01]  /*9080*/  LOP3.LUT R2, R138, 0xffff0000, RZ, 0xc0, !PT ;  /* 0xffff00008a027812 */ /* 0x000fe200078ec0ff */
[----:B------:R-:W-:Y:S01]  /*9090*/  FFMA R52, R81, R0, R52 ;  /* 0x0000000051347223 */ /* 0x000fe20000000034 */
[----:B------:R-:W-:Y:S01]  /*90a0*/  SHF.L.U32 R3, R139, 0x10, RZ ;  /* 0x000000108b037819 */ /* 0x000fe200000006ff */
[C---:B------:R-:W-:Y:S01]  /*90b0*/  FMUL R59, R78.reuse, R59 ;  /* 0x0000003b4e3b7220 */ /* 0x040fe20000400000 */
[----:B------:R-:W-:Y:S01]  /*90c0*/  F2FP.BF16.F32.PACK_AB R34, R37, R36 ;  /* 0x000000242522723e */ /* 0x000fe200000010ff */
[----:B------:R-:W-:Y:S01]  /*90d0*/  FFMA R53, R81, R2, R53 ;  /* 0x0000000251357223 */ /* 0x000fe20000000035 */
[----:B------:R-:W-:Y:S01]  /*90e0*/  F2FP.BF16.F32.PACK_AB R35, R43, R38 ;  /* 0x000000262b23723e */ /* 0x000fe200000010ff */
[----:B------:R-:W-:Y:S01]  /*90f0*/  FFMA R54, R81, R3, R54 ;  /* 0x0000000351367223 */ /* 0x000fe20000000036 */
[----:B------:R-:W-:Y:S01]  /*9100*/  LOP3.LUT R0, R139, 0xffff0000, RZ, 0xc0, !PT ;  /* 0xffff00008b007812 */ /* 0x000fe200078ec0ff */
[----:B------:R-:W-:Y:S01]  /*9110*/  FMUL R63, R78, R63 ;  /* 0x0000003f4e3f7220 */ /* 0x000fe20000400000 */
[----:B------:R-:W-:Y:S01]  /*9120*/  F2FP.BF16.F32.PACK_AB R40, R41, R40 ;  /* 0x000000282928723e */ /* 0x000fe200000010ff */
[----:B------:R1:W-:Y:S01]  /*9130*/  STS.128 [R177+0x8400], R32 ;  /* 0x00840020b1007388 */ /* 0x0003e20000000c00 */
[C---:B------:R-:W-:Y:S01]  /*9140*/  SHF.L.U32 R3, R144.reuse, 0x10, RZ ;  /* 0x0000001090037819 */ /* 0x040fe200000006ff */
[----:B------:R-:W-:Y:S01]  /*9150*/  FFMA R59, R81, R0, R59 ;  /* 0x00000000513b7223 */ /* 0x000fe2000000003b */
[----:B------:R-:W-:Y:S01]  /*9160*/  LOP3.LUT R2, R144, 0xffff0000, RZ, 0xc0, !PT ;  /* 0xffff000090027812 */ /* 0x000fe200078ec0ff */
[----:B------:R-:W-:Y:S01]  /*9170*/  FMUL R67, R78, R67 ;  /* 0x000000434e437220 */ /* 0x000fe20000400000 */
[----:B------:R-:W-:Y:S01]  /*9180*/  F2FP.BF16.F32.PACK_AB R41, R47, R42 ;  /* 0x0000002a2f29723e */ /* 0x000fe200000010ff */
[----:B------:R-:W-:Y:S01]  /*9190*/  FFMA R56, R81, R3, R56 ;  /* 0x0000000351387223 */ /* 0x000fe20000000038 */
[----:B------:R-:W-:Y:S01]  /*91a0*/  SHF.L.U32 R5, R145, 0x10, RZ ;  /* 0x0000001091057819 */ /* 0x000fe200000006ff */
[----:B------:R-:W-:Y:S01]  /*91b0*/  FFMA R57, R81, R2, R57 ;  /* 0x0000000251397223 */ /* 0x000fe20000000039 */
[----:B------:R-:W-:Y:S02]  /*91c0*/  F2FP.BF16.F32.PACK_AB R42, R45, R44 ;  /* 0x0000002c2d2a723e */ /* 0x000fe400000010ff */
[----:B------:R-:W-:Y:S01]  /*91d0*/  F2FP.BF16.F32.PACK_AB R43, R51, R46 ;  /* 0x0000002e332b723e */ /* 0x000fe200000010ff */
[----:B------:R-:W-:Y:S01]  /*91e0*/  FFMA R58, R81, R5, R58 ;  /* 0x00000005513a7223 */ /* 0x000fe2000000003a */
[----:B------:R-:W-:Y:S02]  /*91f0*/  LOP3.LUT R0, R145, 0xffff0000, RZ, 0xc0, !PT ;  /* 0xffff000091007812 */ /* 0x000fe400078ec0ff */
[C---:B------:R-:W-:Y:S01]  /*9200*/  SHF.L.U32 R3, R146.reuse, 0x10, RZ ;  /* 0x0000001092037819 */ /* 0x040fe200000006ff */
[----:B------:R1:W-:Y:S01]  /*9210*/  STS.128 [R176+0x8400], R40 ;  /* 0x00840028b0007388 */ /* 0x0003e20000000c00 */
        /* <DEDUP_REMOVED lines=8> */
[----:B------:R-:W-:Y:S02]  /*92a0*/  F2FP.BF16.F32.PACK_AB R49, R55, R50 ;  /* 0x000000323731723e */ /* 0x000fe400000010ff */
[----:B------:R-:W-:Y:S01]  /*92b0*/  F2FP.BF16.F32.PACK_AB R50, R53, R52 ;  /* 0x000000343532723e */ /* 0x000fe200000010ff */
[----:B------:R-:W-:Y:S01]  /*92c0*/  FFMA R67, R81, R4, R67 ;  /* 0x0000000451437223 */ /* 0x000fe20000000043 */
[----:B------:R-:W-:Y:S02]  /*92d0*/  F2FP.BF16.F32.PACK_AB R51, R59, R54 ;  /* 0x000000363b33723e */ /* 0x000fe400000010ff */
[----:B------:R-:W-:Y:S02]  /*92e0*/  F2FP.BF16.F32.PACK_AB R56, R57, R56 ;  /* 0x000000383938723e */ /* 0x000fe400000010ff */
        /* <DEDUP_REMOVED lines=23> */
[----:B--2---:R-:W-:Y:S04]  /*9460*/  DEPBAR.LE SB0, 0x1 ;  /* 0x000080400000791a */ /* 0x004fe80000000000 */
.L_x_113:
[----:B------:R-:W-:Y:S05]  /*9470*/  BSYNC.RECONVERGENT B0 ;  /* 0x0000000000007941 */ /* 0x000fea0003800200 */
.L_x_112:
        /* <DEDUP_REMOVED lines=8> */
[----:B--2---:R-:W-:Y:S06]  /*9500*/  @!P6 BRA `(.L_x_115) ;  /* 0x00000000006ce947 */ /* 0x004fec0003800000 */
[----:B------:R-:W-:Y:S01]  /*9510*/  ISETP.NE.AND P1, PT, R109, RZ, PT ;  /* 0x000000ff6d00720c */ /* 0x000fe20003f25270 */
[----:B------:R-:W-:Y:S01]  /*9520*/  BSSY B0, `(.L_x_116) ;  /* 0x000000b000007945 */ /* 0x000fe20003800000 */
[----:B------:R-:W-:Y:S11]  /*9530*/  ISETP.NE.AND P0, PT, R103, RZ, PT ;  /* 0x000000ff6700720c */ /* 0x000ff60003f05270 */
[----:B------:R-:W-:Y:S05]  /*9540*/  @P1 IMAD R101, R101, 0x4000, R182 ;  /* 0x0000400065651824 */ /* 0x000fea00078e02b6 */
[----:B-1----:R-:W-:Y:S04]  /*9550*/  @P1 IADD3 R9, PT, PT, R101, UR48, RZ ;  /* 0x0000003065091c10 */ /* 0x002fe8000fffe0ff */
[----:B------:R-:W-:Y:S01]  /*9560*/  @P1 IADD3 R7, PT, PT, R102, R9, RZ ;  /* 0x0000000966071210 */ /* 0x000fe20007ffe0ff */
[--C-:B------:R-:W-:Y:S02]  /*9570*/  @P1 IMAD.IADD R5, R100, 0x1, R9.reuse ;  /* 0x0000000164051824 */ /* 0x100fe400078e0209 */
[----:B------:R-:W-:Y:S01]  /*9580*/  @P1 IMAD.IADD R2, R108, 0x1, R9 ;  /* 0x000000016c021824 */ /* 0x000fe200078e0209 */
[----:B------:R-:W-:Y:S06]  /*9590*/  @P0 BRA `(.L_x_117) ;  /* 0x00000000000c0947 */ /* 0x000fec0003800000 */
[----:B------:R-:W-:Y:S04]  /*95a0*/  SHF.L.U32 R0, R167, 0x1f, RZ ;  /* 0x0000001fa7007819 */ /* 0x000fe800000006ff */
[----:B------:R-:W1:Y:S02]  /*95b0*/  SYNCS.PHASECHK.TRANS64.TRYWAIT P0, [R3+URZ+0x30], R0 ;  /* 0x00003000030075a7 */ /* 0x000e6400080011ff */
[----:B-1----:R-:W-:Y:S05]  /*95c0*/  @!P0 BRA `(.L_x_118) ;  /* 0x00000020000c8947 */ /* 0x002fea0003800000 */
.L_x_117:
[----:B------:R-:W-:Y:S05]  /*95d0*/  BSYNC B0 ;  /* 0x0000000000007941 */ /* 0x000fea0003800000 */
.L_x_116:
[----:B------:R-:W-:Y:S11]  /*95e0*/  ISETP.NE.AND P0, PT, R109, RZ, PT ;  /* 0x000000ff6d00720c */ /* 0x000ff60003f05270 */
[----:B------:R-:W-:Y:S02]  /*95f0*/  @!UPT UIADD3 URZ, UPT, UPT, URZ, URZ, URZ ;  /* 0x000000fffffff290 */ /* 0x000fe4000fffe0ff */
[----:B------:R2:W4:Y:S01]  /*9600*/  @P0 LDS.128 R88, [R101+UR48+0x400] ;  /* 0x0004003065580984 */ /* 0x0005220008000c00 */
[----:B-1----:R-:W-:Y:S01]  /*9610*/  @P0 IMAD.IADD R3, R102, 0x1, R5 ;  /* 0x0000000166030824 */ /* 0x002fe200078e0205 */
        /* <DEDUP_REMOVED lines=10> */
.L_x_115:
[----:B------:R-:W-:Y:S05]  /*96c0*/  BSYNC B1 ;  /* 0x0000000000017941 */ /* 0x000fea0003800000 */
.L_x_114:
[----:B--2---:R-:W-:Y:S05]  /*96d0*/  VIADD R3, R80, 0xc0 ;  /* 0x000000c050037836 */ /* 0x004fea0000000000 */
[----:B------:R-:W-:Y:S04]  /*96e0*/  SHF.R.U32.HI R3, RZ, 0x15, R3 ;  /* 0x00000015ff037819 */ /* 0x000fe80000011603 */
[----:B------:R-:W-:Y:S11]  /*96f0*/  LOP3.LUT P0, RZ, R3, 0x3, R162, 0x48, !PT ;  /* 0x0000000303ff7812 */ /* 0x000ff600078048a2 */
[----:B------:R-:W-:Y:S02]  /*9700*/  @!UPT UIADD3 URZ, UPT, UPT, URZ, URZ, URZ ;  /* 0x000000fffffff290 */ /* 0x000fe4000fffe0ff */
[----:B------:R-:W-:Y:S05]  /*9710*/  @!P0 BRA `(.L_x_119) ;  /* 0x0000000000408947 */ /* 0x000fea0003800000 */
[----:B------:R-:W2:Y:S01]  /*9720*/  LDCU.64 UR8, c[0x4][0x70] ;  /* 0x01000e00ff0877ac */ /* 0x000ea20008000a00 */
[----:B------:R-:W-:Y:S01]  /*9730*/  MOV R3, 0x0 ;  /* 0x0000000000037802 */ /* 0x000fe20000000f00 */
[----:B------:R-:W-:Y:S02]  /*9740*/  HFMA2 R12, -RZ, RZ, 0, 5.9604644775390625e-08 ;  /* 0x00000001ff0c7431 */ /* 0x000fe400000001ff */
[----:B-1----:R-:W-:Y:S02]  /*9750*/  IMAD.MOV.U32 R8, RZ, RZ, 0x192 ;  /* 0x00000192ff087424 */ /* 0x002fe400078e00ff */
[----:B------:R-:W-:Y:S01]  /*9760*/  IMAD.MOV.U32 R13, RZ, RZ, RZ ;  /* 0x000000ffff0d7224 */ /* 0x000fe200078e00ff */
[----:B------:R-:W1:Y:S01]  /*9770*/  LDCU.64 UR6, c[0x4][0x78] ;  /* 0x01000f00ff0677ac */ /* 0x000e620008000a00 */
[----:B------:R-:W3:Y:S01]  /*9780*/  LDC.64 R2, c[0x4][R3] ;  /* 0x0100000003027b82 */ /* 0x000ee20000000a00 */
[----:B------:R-:W5:Y:S01]  /*9790*/  LDCU.64 UR4, c[0x4][0x10] ;  /* 0x01000200ff0477ac */ /* 0x000f620008000a00 */
[----:B--2---:R-:W-:Y:S01]  /*97a0*/  MOV R5, UR9 ;  /* 0x0000000900057c02 */ /* 0x004fe20008000f00 */
[----:B------:R-:W-:Y:S01]  /*97b0*/  IMAD.U32 R4, RZ, RZ, UR8 ;  /* 0x00000008ff047e24 */ /* 0x000fe2000f8e00ff */
[----:B-1----:R-:W-:Y:S01]  /*97c0*/  MOV R7, UR7 ;  /* 0x0000000700077c02 */ /* 0x002fe20008000f00 */
[----:B------:R-:W-:Y:S01]  /*97d0*/  IMAD.U32 R6, RZ, RZ, UR6 ;  /* 0x00000006ff067e24 */ /* 0x000fe2000f8e00ff */
[----:B-----5:R-:W-:Y:S01]  /*97e0*/  MOV R11, UR5 ;  /* 0x00000005000b7c02 */ /* 0x020fe20008000f00 */
[----:B------:R-:W-:Y:S02]  /*97f0*/  IMAD.U32 R10, RZ, RZ, UR4 ;  /* 0x00000004ff0a7e24 */ /* 0x000fe4000f8e00ff */
[----:B------:R-:W-:Y:S07]  /*9800*/  LEPC R20, `(.L_x_119) ;  /* 0x000000001014794e */ /* 0x000fee0000000000 */
[----:B---34-:R-:W-:Y:S05]  /*9810*/  CALL.ABS.NOINC R2 ;  /* 0x0000000002007343 */ /* 0x018fea0003c00000 */
.L_x_119:
[----:B------:R-:W-:Y:S01]  /*9820*/  ISETP.NE.AND P0, PT, R170, RZ, PT ;  /* 0x000000ffaa00720c */ /* 0x000fe20003f05270 */
[----:B------:R-:W-:Y:S05]  /*9830*/  WARPSYNC.ALL ;  /* 0x0000000000007948 */ /* 0x000fea0003800000 */
[----:B------:R-:W-:Y:S01]  /*9840*/  R2UR UR4, R80 ;  /* 0x00000000500472ca */ /* 0x000fe200000e0000 */
[----:B------:R-:W-:Y:S01]  /*9850*/  BSSY.RECONVERGENT B0, `(.L_x_120) ;  /* 0x0000100000007945 */ /* 0x000fe20003800200 */
[----:B------:R-:W-:Y:S02]  /*9860*/  R2UR UR5, R87 ;  /* 0x00000000570572ca */ /* 0x000fe400000e0000 */
[C---:B----4-:R-:W-:Y:S02]  /*9870*/  SHF.L.U32 R82, R88.reuse, 0x10, RZ ;  /* 0x0000001058527819 */ /* 0x050fe400000006ff */
[----:B------:R-:W-:Y:S02]  /*9880*/  LOP3.LUT R84, R88, 0xffff0000, RZ, 0xc0, !PT ;  /* 0xffff000058547812 */ /* 0x000fe400078ec0ff */
[C---:B------:R-:W-:Y:S02]  /*9890*/  SHF.L.U32 R83, R89.reuse, 0x10, RZ ;  /* 0x0000001059537819 */ /* 0x040fe400000006ff */
[----:B------:R-:W-:Y:S02]  /*98a0*/  LOP3.LUT R86, R89, 0xffff0000, RZ, 0xc0, !PT ;  /* 0xffff000059567812 */ /* 0x000fe400078ec0ff */
[C---:B------:R-:W-:Y:S01]  /*98b0*/  SHF.L.U32 R85, R90.reuse, 0x10, RZ ;  /* 0x000000105a557819 */ /* 0x040fe200000006ff */
[----:B-1----:R-:W1:Y:S01]  /*98c0*/  LDTM.x64 R4, tmem[UR4+0xc0] ;  /* 0x0000c004000479ee */ /* 0x002e620008340000 */
[----:B------:R-:W-:Y:S01]  /*98d0*/  LOP3.LUT R88, R90, 0xffff0000, RZ, 0xc0, !PT ;  /* 0xffff00005a587812 */ /* 0x000fe200078ec0ff */
[----:B------:R-:W-:Y:S01]  /*98e0*/  NOP ;  /* 0x0000000000007918 */ /* 0x000fe20000000000 */
[C---:B------:R-:W-:Y:S01]  /*98f0*/  SHF.L.U32 R87, R91.reuse, 0x10, RZ ;  /* 0x000000105b577819 */ /* 0x040fe200000006ff */
[----:B------:R-:W-:Y:S01]  /*9900*/  UIADD3 UR5, UPT, UPT, UR5, 0xb0, URZ ;  /* 0x000000b005057890 */ /* 0x000fe2000fffe0ff */
[----:B------:R-:W-:Y:S02]  /*9910*/  LOP3.LUT R90, R91, 0xffff0000, RZ, 0xc0, !PT ;  /* 0xffff00005b5a7812 */ /* 0x000fe400078ec0ff */
[C---:B------:R-:W-:Y:S01]  /*9920*/  SHF.L.U32 R89, R96.reuse, 0x10, RZ ;  /* 0x0000001060597819 */ /* 0x040fe200000006ff */
[----:B------:R-:W-:Y:S01]  /*9930*/  UPRMT UR5, UR37, 0x654, UR5 ;  /* 0x0000065425057896 */ /* 0x000fe20008000005 */
[----:B------:R-:W-:Y:S02]  /*9940*/  LOP3.LUT R91, R96, 0xffff0000, RZ, 0xc0, !PT ;  /* 0xffff0000605b7812 */ /* 0x000fe400078ec0ff */
[C---:B------:R-:W-:Y:S02]  /*9950*/  SHF.L.U32 R92, R97.reuse, 0x10, RZ ;  /* 0x00000010615c7819 */ /* 0x040fe400000006ff */
[----:B------:R-:W-:Y:S02]  /*9960*/  LOP3.LUT R94, R97, 0xffff0000, RZ, 0xc0, !PT ;  /* 0xffff0000615e7812 */ /* 0x000fe400078ec0ff */
[C---:B------:R-:W-:Y:S02]  /*9970*/  SHF.L.U32 R93, R98.reuse, 0x10, RZ ;  /* 0x00000010625d7819 */ /* 0x040fe400000006ff */
[----:B------:R-:W-:Y:S01]  /*9980*/  LOP3.LUT R96, R98, 0xffff0000, RZ, 0xc0, !PT ;  /* 0xffff000062607812 */ /* 0x000fe200078ec0ff */
[----:B-1----:R-:W-:Y:S01]  /*9990*/  SYNCS.ARRIVE.TRANS64.RED.A1T0 RZ, [UR5], RZ ;  /* 0x000000ffffff79a7 */ /* 0x002fe20008100405 */
[C---:B------:R-:W-:Y:S02]  /*99a0*/  SHF.L.U32 R95, R99.reuse, 0x10, RZ ;  /* 0x00000010635f7819 */ /* 0x040fe400000006ff */
[----:B------:R-:W-:Y:S02]  /*99b0*/  LOP3.LUT R98, R99, 0xffff0000, RZ, 0xc0, !PT ;  /* 0xffff000063627812 */ /* 0x000fe400078ec0ff */
[----:B------:R-:W-:Y:S01]  /*99c0*/  SHF.L.U32 R97, R104, 0x10, RZ ;  /* 0x0000001068617819 */ /* 0x000fe200000006ff */
[----:B------:R-:W-:Y:S01]  /*99d0*/  FMUL R4, R78, R4 ;  /* 0x000000044e047220 */ /* 0x000fe20000400000 */
[----:B------:R-:W-:Y:S01]  /*99e0*/  LOP3.LUT R100, R104, 0xffff0000, RZ, 0xc0, !PT ;  /* 0xffff000068647812 */ /* 0x000fe200078ec0ff */
[----:B------:R-:W-:Y:S01]  /*99f0*/  FMUL R5, R78, R5 ;  /* 0x000000054e057220 */ /* 0x000fe20000400000 */
[----:B------:R-:W-:Y:S01]  /*9a00*/  SHF.L.U32 R99, R105, 0x10, RZ ;  /* 0x0000001069637819 */ /* 0x000fe200000006ff */
[----:B------:R-:W-:Y:S01]  /*9a10*/  FFMA R4, R81, R82, R4 ;  /* 0x0000005251047223 */ /* 0x000fe20000000004 */
[----:B------:R-:W-:Y:S01]  /*9a20*/  LOP3.LUT R102, R105, 0xffff0000, RZ, 0xc0, !PT ;  /* 0xffff000069667812 */ /* 0x000fe200078ec0ff */
[----:B------:R-:W-:Y:S01]  /*9a30*/  FFMA R5, R81, R84, R5 ;  /* 0x0000005451057223 */ /* 0x000fe20000000005 */
[----:B------:R-:W-:Y:S01]  /*9a40*/  SHF.L.U32 R101, R106, 0x10, RZ ;  /* 0x000000106a657819 */ /* 0x000fe200000006ff */
[----:B------:R-:W-:Y:S01]  /*9a50*/  FMUL R6, R78, R6 ;  /* 0x000000064e067220 */ /* 0x000fe20000400000 */
[----:B------:R-:W-:Y:S01]  /*9a60*/  LOP3.LUT R104, R106, 0xffff0000, RZ, 0xc0, !PT ;  /* 0xffff00006a687812 */ /* 0x000fe200078ec0ff */
[C---:B------:R-:W-:Y:S01]  /*9a70*/  FMUL R7, R78.reuse, R7 ;  /* 0x000000074e077220 */ /* 0x040fe20000400000 */
[----:B------:R-:W-:Y:S01]  /*9a80*/  F2FP.BF16.F32.PACK_AB R4, R5, R4 ;  /* 0x000000040504723e */ /* 0x000fe200000010ff */
[----:B------:R-:W-:Y:S01]  /*9a90*/  FFMA R6, R81, R83, R6 ;  /* 0x0000005351067223 */ /* 0x000fe20000000006 */
[----:B------:R-:W-:Y:S01]  /*9aa0*/  SHF.L.U32 R103, R107, 0x10, RZ ;  /* 0x000000106b677819 */ /* 0x000fe200000006ff */
[----:B------:R-:W-:Y:S01]  /*9ab0*/  FFMA R7, R81, R86, R7 ;  /* 0x0000005651077223 */ /* 0x000fe20000000007 */
[----:B------:R-:W-:Y:S01]  /*9ac0*/  LOP3.LUT R106, R107, 0xffff0000, RZ, 0xc0, !PT ;  /* 0xffff00006b6a7812 */ /* 0x000fe200078ec0ff */
[----:B------:R-:W-:Y:S01]  /*9ad0*/  FMUL R8, R78, R8 ;  /* 0x000000084e087220 */ /* 0x000fe20000400000 */
[----:B------:R-:W-:Y:S01]  /*9ae0*/  SHF.L.U32 R105, R112, 0x10, RZ ;  /* 0x0000001070697819 */ /* 0x000fe200000006ff */
[----:B------:R-:W-:Y:S01]  /*9af0*/  FMUL R9, R78, R9 ;  /* 0x000000094e097220 */ /* 0x000fe20000400000 */
[----:B------:R-:W-:Y:S01]  /*9b00*/  F2FP.BF16.F32.PACK_AB R5, R7, R6 ;  /* 0x000000060705723e */ /* 0x000fe200000010ff */
[C---:B------:R-:W-:Y:S01]  /*9b10*/  FFMA R8, R81.reuse, R85, R8 ;  /* 0x0000005551087223 */ /* 0x040fe20000000008 */
[----:B------:R-:W-:Y:S01]  /*9b20*/  LOP3.LUT R108, R112, 0xffff0000, RZ, 0xc0, !PT ;  /* 0xffff0000706c7812 */ /* 0x000fe200078ec0ff */
[----:B------:R-:W-:Y:S01]  /*9b30*/  FFMA R9, R81, R88, R9 ;  /* 0x0000005851097223 */ /* 0x000fe20000000009 */
[C---:B------:R-:W-:Y:S01]  /*9b40*/  SHF.L.U32 R107, R113.reuse, 0x10, RZ ;  /* 0x00000010716b7819 */ /* 0x040fe200000006ff */
[C---:B------:R-:W-:Y:S01]  /*9b50*/  FMUL R10, R78.reuse, R10 ;  /* 0x0000000a4e0a7220 */ /* 0x040fe20000400000 */
[----:B------:R-:W-:Y:S01]  /*9b60*/  LOP3.LUT R110, R113, 0xffff0000, RZ, 0xc0, !PT ;  /* 0xffff0000716e7812 */ /* 0x000fe200078ec0ff */
[----:B------:R-:W-:Y:S01]  /*9b70*/  FMUL R11, R78, R11 ;  /* 0x0000000b4e0b7220 */ /* 0x000fe20000400000 */
[----:B------:R-:W-:Y:S01]  /*9b80*/  F2FP.BF16.F32.PACK_AB R6, R9, R8 ;  /* 0x000000080906723e */ /* 0x000fe200000010ff */
[C---:B------:R-:W-:Y:S01]  /*9b90*/  FFMA R10, R81.reuse, R87, R10 ;  /* 0x00000057510a7223 */ /* 0x040fe2000000000a */
[C---:B------:R-:W-:Y:S01]  /*9ba0*/  SHF.L.U32 R109, R114.reuse, 0x10, RZ ;  /* 0x00000010726d7819 */ /* 0x040fe200000006ff */
[----:B------:R-:W-:Y:S01]  /*9bb0*/  FFMA R11, R81, R90, R11 ;  /* 0x0000005a510b7223 */ /* 0x000fe2000000000b */
[----:B------:R-:W-:Y:S01]  /*9bc0*/  LOP3.LUT R112, R114, 0xffff0000, RZ, 0xc0, !PT ;  /* 0xffff000072707812 */ /* 0x000fe200078ec0ff */
[C---:B------:R-:W-:Y:S01]  /*9bd0*/  FMUL R0, R78.reuse, R12 ;  /* 0x0000000c4e007220 */ /* 0x040fe20000400000 */
[----:B------:R-:W-:Y:S01]  /*9be0*/  SHF.L.U32 R111, R115, 0x10, RZ ;  /* 0x00000010736f7819 */ /* 0x000fe200000006ff */
[C---:B------:R-:W-:Y:S01]  /*9bf0*/  FMUL R2, R78.reuse, R13 ;  /* 0x0000000d4e027220 */ /* 0x040fe20000400000 */
[----:B------:R-:W-:Y:S01]  /*9c00*/  F2FP.BF16.F32.PACK_AB R7, R11, R10 ;  /* 0x0000000a0b07723e */ /* 0x000fe200000010ff */
[C---:B------:R-:W-:Y:S01]  /*9c10*/  FMUL R3, R78.reuse, R14 ;  /* 0x0000000e4e037220 */ /* 0x040fe20000400000 */
[----:B------:R-:W-:Y:S01]  /*9c20*/  LOP3.LUT R114, R115, 0xffff0000, RZ, 0xc0, !PT ;  /* 0xffff000073727812 */ /* 0x000fe200078ec0ff */
[----:B------:R-:W-:Y:S01]  /*9c30*/  FMUL R15, R78, R15 ;  /* 0x0000000f4e0f7220 */ /* 0x000fe20000400000 */
[C---:B------:R-:W-:Y:S01]  /*9c40*/  SHF.L.U32 R113, R120.reuse, 0x10, RZ ;  /* 0x0000001078717819 */ /* 0x040fe200000006ff */
[----:B------:R-:W-:Y:S01]  /*9c50*/  FFMA R0, R81, R89, R0 ;  /* 0x0000005951007223 */ /* 0x000fe20000000000 */
[----:B------:R-:W-:Y:S01]  /*9c60*/  LOP3.LUT R116, R120, 0xffff0000, RZ, 0xc0, !PT ;  /* 0xffff000078747812 */ /* 0x000fe200078ec0ff */
[C---:B------:R-:W-:Y:S01]  /*9c70*/  FMUL R12, R78.reuse, R16 ;  /* 0x000000104e0c7220 */ /* 0x040fe20000400000 */
[----:B------:R-:W-:Y:S01]  /*9c80*/  SHF.L.U32 R115, R121, 0x10, RZ ;  /* 0x0000001079737819 */ /* 0x000fe200000006ff */
[----:B------:R-:W-:Y:S01]  /*9c90*/  FFMA R2, R81, R91, R2 ;  /* 0x0000005b51027223 */ /* 0x000fe20000000002 */
[----:B------:R-:W-:Y:S01]  /*9ca0*/  LOP3.LUT R118, R121, 0xffff0000, RZ, 0xc0, !PT ;  /* 0xffff000079767812 */ /* 0x000fe200078ec0ff */
[----:B------:R-:W-:Y:S01]  /*9cb0*/  FMUL R13, R78, R17 ;  /* 0x000000114e0d7220 */ /* 0x000fe20000400000 */
[----:B------:R-:W-:Y:S01]  /*9cc0*/  SHF.L.U32 R117, R122, 0x10, RZ ;  /* 0x000000107a757819 */ /* 0x000fe200000006ff */
[C---:B------:R-:W-:Y:S01]  /*9cd0*/  FFMA R3, R81.reuse, R92, R3 ;  /* 0x0000005c51037223 */ /* 0x040fe20000000003 */
[----:B------:R-:W-:Y:S01]  /*9ce0*/  F2FP.BF16.F32.PACK_AB R8, R2, R0 ;  /* 0x000000000208723e */ /* 0x000fe200000010ff */
[----:B------:R-:W-:Y:S01]  /*9cf0*/  FMUL R14, R78, R18 ;  /* 0x000000124e0e7220 */ /* 0x000fe20000400000 */
[----:B------:R-:W-:Y:S01]  /*9d00*/  LOP3.LUT R120, R122, 0xffff0000, RZ, 0xc0, !PT ;  /* 0xffff00007a787812 */ /* 0x000fe200078ec0ff */
[----:B------:R-:W-:Y:S01]  /*9d10*/  FFMA R15, R81, R94, R15 ;  /* 0x0000005e510f7223 */ /* 0x000fe2000000000f */
[C---:B------:R-:W-:Y:S01]  /*9d20*/  SHF.L.U32 R119, R123.reuse, 0x10, RZ ;  /* 0x000000107b777819 */ /* 0x040fe200000006ff */
[C---:B------:R-:W-:Y:S01]  /*9d30*/  FMUL R19, R78.reuse, R19 ;  /* 0x000000134e137220 */ /* 0x040fe20000400000 */
[----:B------:R-:W-:Y:S01]  /*9d40*/  LOP3.LUT R122, R123, 0xffff0000, RZ, 0xc0, !PT ;  /* 0xffff00007b7a7812 */ /* 0x000fe200078ec0ff */
[----:B------:R-:W-:Y:S01]  /*9d50*/  FFMA R12, R81, R93, R12 ;  /* 0x0000005d510c7223 */ /* 0x000fe2000000000c */
[----:B------:R-:W-:Y:S01]  /*9d60*/  F2FP.BF16.F32.PACK_AB R9, R15, R3 ;  /* 0x000000030f09723e */ /* 0x000fe200000010ff */
[----:B------:R-:W-:Y:S01]  /*9d70*/  FMUL R16, R78, R20 ;  /* 0x000000144e107220 */ /* 0x000fe20000400000 */
[C---:B------:R-:W-:Y:S01]  /*9d80*/  SHF.L.U32 R121, R128.reuse, 0x10, RZ ;  /* 0x0000001080797819 */ /* 0x040fe200000006ff */
[----:B------:R1:W-:Y:S01]  /*9d90*/  STS.128 [R182+UR48+0xc400], R4 ;  /* 0x00c40004b6007988 */ /* 0x0003e20008000c30 */
[C---:B------:R-:W-:Y:S01]  /*9da0*/  FFMA R13, R81.reuse, R96, R13 ;  /* 0x00000060510d7223 */ /* 0x040fe2000000000d */
[----:B------:R-:W-:Y:S01]  /*9db0*/  LOP3.LUT R124, R128, 0xffff0000, RZ, 0xc0, !PT ;  /* 0xffff0000807c7812 */ /* 0x000fe200078ec0ff */
[C---:B------:R-:W-:Y:S01]  /*9dc0*/  FFMA R14, R81.reuse, R95, R14 ;  /* 0x0000005f510e7223 */ /* 0x040fe2000000000e */
[----:B------:R-:W-:Y:S01]  /*9dd0*/  FFMA R19, R81, R98, R19 ;  /* 0x0000006251137223 */ /* 0x000fe20000000013 */
[----:B------:R-:W-:Y:S01]  /*9de0*/  SHF.L.U32 R123, R129, 0x10, RZ ;  /* 0x00000010817b7819 */ /* 0x000fe200000006ff */
[----:B------:R-:W-:Y:S01]  /*9df0*/  FFMA R16, R81, R97, R16 ;  /* 0x0000006151107223 */ /* 0x000fe20000000010 */
[----:B------:R-:W-:Y:S01]  /*9e00*/  F2FP.BF16.F32.PACK_AB R10, R13, R12 ;  /* 0x0000000c0d0a723e */ /* 0x000fe200000010ff */
[C---:B------:R-:W-:Y:S01]  /*9e10*/  FMUL R17, R78.reuse, R21 ;  /* 0x000000154e117220 */ /* 0x040fe20000400000 */
[----:B------:R-:W-:Y:S01]  /*9e20*/  F2FP.BF16.F32.PACK_AB R11, R19, R14 ;  /* 0x0000000e130b723e */ /* 0x000fe200000010ff */
[C---:B------:R-:W-:Y:S01]  /*9e30*/  FMUL R18, R78.reuse, R22 ;  /* 0x000000164e127220 */ /* 0x040fe20000400000 */
[C---:B------:R-:W-:Y:S01]  /*9e40*/  FMUL R23, R78.reuse, R23 ;  /* 0x000000174e177220 */ /* 0x040fe20000400000 */
[----:B------:R-:W-:Y:S01]  /*9e50*/  FFMA R17, R81, R100, R17 ;  /* 0x0000006451117223 */ /* 0x000fe20000000011 */
[C---:B------:R-:W-:Y:S01]  /*9e60*/  FMUL R20, R78.reuse, R24 ;  /* 0x000000184e147220 */ /* 0x040fe20000400000 */
[----:B------:R-:W-:Y:S01]  /*9e70*/  LOP3.LUT R126, R129, 0xffff0000, RZ, 0xc0, !PT ;  /* 0xffff0000817e7812 */ /* 0x000fe200078ec0ff */
[----:B------:R1:W-:Y:S01]  /*9e80*/  STS.128 [R181+0xc400], R8 ;  /* 0x00c40008b5007388 */ /* 0x0003e20000000c00 */
[----:B------:R-:W-:Y:S01]  /*9e90*/  FFMA R18, R81, R99, R18 ;  /* 0x0000006351127223 */ /* 0x000fe20000000012 */
[----:B------:R-:W-:Y:S01]  /*9ea0*/  F2FP.BF16.F32.PACK_AB R16, R17, R16 ;  /* 0x000000101110723e */ /* 0x000fe200000010ff */
[C---:B------:R-:W-:Y:S01]  /*9eb0*/  FFMA R23, R81.reuse, R102, R23 ;  /* 0x0000006651177223 */ /* 0x040fe20000000017 */
[----:B------:R-:W-:Y:S01]  /*9ec0*/  FFMA R20, R81, R101, R20 ;  /* 0x0000006551147223 */ /* 0x000fe20000000014 */
[----:B------:R-:W-:Y:S01]  /*9ed0*/  FMUL R21, R78, R25 ;  /* 0x000000194e157220 */ /* 0x000fe20000400000 */
[----:B------:R-:W-:Y:S01]  /*9ee0*/  SHF.L.U32 R125, R130, 0x10, RZ ;  /* 0x00000010827d7819 */ /* 0x000fe200000006ff */
[C---:B------:R-:W-:Y:S01]  /*9ef0*/  FMUL R22, R78.reuse, R26 ;  /* 0x0000001a4e167220 */ /* 0x040fe20000400000 */
[----:B------:R-:W-:Y:S01]  /*9f00*/  F2FP.BF16.F32.PACK_AB R17, R23, R18 ;  /* 0x000000121711723e */ /* 0x000fe200000010ff */
[C---:B------:R-:W-:Y:S01]  /*9f10*/  FFMA R21, R81.reuse, R104, R21 ;  /* 0x0000006851157223 */ /* 0x040fe20000000015 */
[----:B------:R-:W-:Y:S01]  /*9f20*/  FMUL R27, R78, R27 ;  /* 0x0000001b4e1b7220 */ /* 0x000fe20000400000 */
[----:B------:R-:W-:Y:S01]  /*9f30*/  FFMA R22, R81, R103, R22 ;  /* 0x0000006751167223 */ /* 0x000fe20000000016 */
[----:B------:R-:W-:Y:S01]  /*9f40*/  LOP3.LUT R128, R130, 0xffff0000, RZ, 0xc0, !PT ;  /* 0xffff000082807812 */ /* 0x000fe200078ec0ff */
[C---:B------:R-:W-:Y:S01]  /*9f50*/  FMUL R24, R78.reuse, R28 ;  /* 0x0000001c4e187220 */ /* 0x040fe20000400000 */
[----:B------:R-:W-:Y:S01]  /*9f60*/  F2FP.BF16.F32.PACK_AB R18, R21, R20 ;  /* 0x000000141512723e */ /* 0x000fe200000010ff */
[C---:B------:R-:W-:Y:S01]  /*9f70*/  FFMA R27, R81.reuse, R106, R27 ;  /* 0x0000006a511b7223 */ /* 0x040fe2000000001b */
[C---:B------:R-:W-:Y:S01]  /*9f80*/  FMUL R25, R78.reuse, R29 ;  /* 0x0000001d4e197220 */ /* 0x040fe20000400000 */
[----:B------:R-:W-:Y:S01]  /*9f90*/  FFMA R24, R81, R105, R24 ;  /* 0x0000006951187223 */ /* 0x000fe20000000018 */
[----:B------:R-:W-:Y:S01]  /*9fa0*/  SHF.L.U32 R127, R131, 0x10, RZ ;  /* 0x00000010837f7819 */ /* 0x000fe200000006ff */
[C---:B------:R-:W-:Y:S01]  /*9fb0*/  FMUL R26, R78.reuse, R30 ;  /* 0x0000001e4e1a7220 */ /* 0x040fe20000400000 */
[----:B------:R-:W-:Y:S01]  /*9fc0*/  F2FP.BF16.F32.PACK_AB R19, R27, R22 ;  /* 0x000000161b13723e */ /* 0x000fe200000010ff */
[C---:B------:R-:W-:Y:S01]  /*9fd0*/  FFMA R25, R81.reuse, R108, R25 ;  /* 0x0000006c51197223 */ /* 0x040fe20000000019 */
[C---:B------:R-:W-:Y:S01]  /*9fe0*/  FMUL R31, R78.reuse, R31 ;  /* 0x0000001f4e1f7220 */ /* 0x040fe20000400000 */
[----:B------:R-:W-:Y:S01]  /*9ff0*/  FFMA R26, R81, R107, R26 ;  /* 0x0000006b511a7223 */ /* 0x000fe2000000001a */
[----:B------:R-:W-:Y:S01]  /*a000*/  LOP3.LUT R130, R131, 0xffff0000, RZ, 0xc0, !PT ;  /* 0xffff000083827812 */ /* 0x000fe200078ec0ff */
[----:B------:R1:W-:Y:S01]  /*a010*/  STS.128 [R180+0xc400], R16 ;  /* 0x00c40010b4007388 */ /* 0x0003e20000000c00 */
[----:B------:R-:W-:Y:S01]  /*a020*/  F2FP.BF16.F32.PACK_AB R24, R25, R24 ;  /* 0x000000181918723e */ /* 0x000fe200000010ff */
[C---:B------:R-:W-:Y:S01]  /*a030*/  FFMA R31, R81.reuse, R110, R31 ;  /* 0x0000006e511f7223 */ /* 0x040fe2000000001f */
[C---:B------:R-:W-:Y:S01]  /*a040*/  FMUL R28, R78.reuse, R32 ;  /* 0x000000204e1c7220 */ /* 0x040fe20000400000 */
[C---:B------:R-:W-:Y:S01]  /*a050*/  FMUL R29, R78.reuse, R33 ;  /* 0x000000214e1d7220 */ /* 0x040fe20000400000 */
[----:B------:R-:W-:Y:S01]  /*a060*/  FMUL R30, R78, R34 ;  /* 0x000000224e1e7220 */ /* 0x000fe20000400000 */
[----:B------:R-:W-:Y:S01]  /*a070*/  SHF.L.U32 R129, R136, 0x10, RZ ;  /* 0x0000001088817819 */ /* 0x000fe200000006ff */
[----:B------:R-:W-:Y:S01]  /*a080*/  FFMA R28, R81, R109, R28 ;  /* 0x0000006d511c7223 */ /* 0x000fe2000000001c */
[----:B------:R-:W-:Y:S01]  /*a090*/  F2FP.BF16.F32.PACK_AB R25, R31, R26 ;  /* 0x0000001a1f19723e */ /* 0x000fe200000010ff */
[C---:B------:R-:W-:Y:S01]  /*a0a0*/  FFMA R29, R81.reuse, R112, R29 ;  /* 0x00000070511d7223 */ /* 0x040fe2000000001d */
[----:B------:R-:W-:Y:S01]  /*a0b0*/  FFMA R30, R81, R111, R30 ;  /* 0x0000006f511e7223 */ /* 0x000fe2000000001e */
[----:B------:R-:W-:Y:S01]  /*a0c0*/  FMUL R35, R78, R35 ;  /* 0x000000234e237220 */ /* 0x000fe20000400000 */
        /* <DEDUP_REMOVED lines=34> */
[----:B------:R-:W-:Y:S01]  /*a2f0*/  FFMA R41, R81, R124, R41 ;  /* 0x0000007c51297223 */ /* 0x000fe20000000029 */
[C---:B------:R-:W-:Y:S01]  /*a300*/  FMUL R47, R78.reuse, R47 ;  /* 0x0000002f4e2f7220 */ /* 0x040fe20000400000 */
[C---:B------:R-:W-:Y:S01]  /*a310*/  FMUL R44, R78.reuse, R48 ;  /* 0x000000304e2c7220 */ /* 0x040fe20000400000 */
[----:B------:R-:W-:Y:S01]  /*a320*/  FMUL R45, R78, R49 ;  /* 0x000000314e2d7220 */ /* 0x000fe20000400000 */
[----:B------:R1:W-:Y:S01]  /*a330*/  STS.128 [R177+0xc400], R32 ;  /* 0x00c40020b1007388 */ /* 0x0003e20000000c00 */
[----:B------:R-:W-:Y:S01]  /*a340*/  LOP3.LUT R138, R139, 0xffff0000, RZ, 0xc0, !PT ;  /* 0xffff00008b8a7812 */ /* 0x000fe200078ec0ff */
[----:B------:R-:W-:Y:S01]  /*a350*/  FFMA R42, R81, R123, R42 ;  /* 0x0000007b512a7223 */ /* 0x000fe2000000002a */
[----:B------:R-:W-:Y:S01]  /*a360*/  F2FP.BF16.F32.PACK_AB R40, R41, R40 ;  /* 0x000000282928723e */ /* 0x000fe200000010ff */
[C---:B------:R-:W-:Y:S01]  /*a370*/  FFMA R47, R81.reuse, R126, R47 ;  /* 0x0000007e512f7223 */ /* 0x040fe2000000002f */
[C---:B------:R-:W-:Y:S01]  /*a380*/  FFMA R44, R81.reuse, R125, R44 ;  /* 0x0000007d512c7223 */ /* 0x040fe2000000002c */
[----:B------:R-:W-:Y:S01]  /*a390*/  SHF.L.U32 R137, R144, 0x10, RZ ;  /* 0x0000001090897819 */ /* 0x000fe200000006ff */
[C---:B------:R-:W-:Y:S01]  /*a3a0*/  FFMA R45, R81.reuse, R128, R45 ;  /* 0x00000080512d7223 */ /* 0x040fe2000000002d */
[C---:B------:R-:W-:Y:S01]  /*a3b0*/  FMUL R46, R78.reuse, R50 ;  /* 0x000000324e2e7220 */ /* 0x040fe20000400000 */
[C---:B------:R-:W-:Y:S01]  /*a3c0*/  FMUL R51, R78.reuse, R51 ;  /* 0x000000334e337220 */ /* 0x040fe20000400000 */
[C---:B------:R-:W-:Y:S01]  /*a3d0*/  FMUL R48, R78.reuse, R52 ;  /* 0x000000344e307220 */ /* 0x040fe20000400000 */
[C---:B------:R-:W-:Y:S01]  /*a3e0*/  FMUL R49, R78.reuse, R53 ;  /* 0x000000354e317220 */ /* 0x040fe20000400000 */
[C---:B------:R-:W-:Y:S01]  /*a3f0*/  FFMA R46, R81.reuse, R127, R46 ;  /* 0x0000007f512e7223 */ /* 0x040fe2000000002e */
[C---:B------:R-:W-:Y:S01]  /*a400*/  FMUL R50, R78.reuse, R54 ;  /* 0x000000364e327220 */ /* 0x040fe20000400000 */
[C---:B------:R-:W-:Y:S01]  /*a410*/  FFMA R51, R81.reuse, R130, R51 ;  /* 0x0000008251337223 */ /* 0x040fe20000000033 */
[C---:B------:R-:W-:Y:S01]  /*a420*/  FMUL R55, R78.reuse, R55 ;  /* 0x000000374e377220 */ /* 0x040fe20000400000 */
[C---:B------:R-:W-:Y:S01]  /*a430*/  FFMA R48, R81.reuse, R129, R48 ;  /* 0x0000008151307223 */ /* 0x040fe20000000030 */
[C---:B------:R-:W-:Y:S01]  /*a440*/  FMUL R52, R78.reuse, R56 ;  /* 0x000000384e347220 */ /* 0x040fe20000400000 */
[C---:B------:R-:W-:Y:S01]  /*a450*/  FFMA R49, R81.reuse, R132, R49 ;  /* 0x0000008451317223 */ /* 0x040fe20000000031 */
[C---:B------:R-:W-:Y:S01]  /*a460*/  FMUL R53, R78.reuse, R57 ;  /* 0x000000394e357220 */ /* 0x040fe20000400000 */
[----:B------:R-:W-:Y:S01]  /*a470*/  FFMA R50, R81, R131, R50 ;  /* 0x0000008351327223 */ /* 0x000fe20000000032 */
[C---:B------:R-:W-:Y:S01]  /*a480*/  FMUL R54, R78.reuse, R58 ;  /* 0x0000003a4e367220 */ /* 0x040fe20000400000 */
[----:B------:R-:W-:Y:S01]  /*a490*/  F2FP.BF16.F32.PACK_AB R41, R47, R42 ;  /* 0x0000002a2f29723e */ /* 0x000fe200000010ff */
[----:B------:R-:W-:Y:S01]  /*a4a0*/  FFMA R55, R81, R134, R55 ;  /* 0x0000008651377223 */ /* 0x000fe20000000037 */
[C---:B------:R-:W-:Y:S01]  /*a4b0*/  FMUL R59, R78.reuse, R59 ;  /* 0x0000003b4e3b7220 */ /* 0x040fe20000400000 */
[----:B------:R-:W-:Y:S01]  /*a4c0*/  F2FP.BF16.F32.PACK_AB R42, R45, R44 ;  /* 0x0000002c2d2a723e */ /* 0x000fe200000010ff */
[----:B------:R-:W-:Y:S01]  /*a4d0*/  FFMA R52, R81, R133, R52 ;  /* 0x0000008551347223 */ /* 0x000fe20000000034 */
[----:B------:R-:W-:Y:S01]  /*a4e0*/  F2FP.BF16.F32.PACK_AB R43, R51, R46 ;  /* 0x0000002e332b723e */ /* 0x000fe200000010ff */
[----:B------:R-:W-:Y:S01]  /*a4f0*/  FMUL R56, R78, R60 ;  /* 0x0000003c4e387220 */ /* 0x000fe20000400000 */
[----:B------:R-:W-:Y:S01]  /*a500*/  LOP3.LUT R140, R144, 0xffff0000, RZ, 0xc0, !PT ;  /* 0xffff0000908c7812 */ /* 0x000fe200078ec0ff */
[----:B------:R-:W-:Y:S01]  /*a510*/  FFMA R53, R81, R136, R53 ;  /* 0x0000008851357223 */ /* 0x000fe20000000035 */
[----:B------:R-:W-:Y:S01]  /*a520*/  SHF.L.U32 R139, R145, 0x10, RZ ;  /* 0x00000010918b7819 */ /* 0x000fe200000006ff */
[----:B------:R1:W-:Y:S01]  /*a530*/  STS.128 [R176+0xc400], R40 ;  /* 0x00c40028b0007388 */ /* 0x0003e20000000c00 */
[C---:B------:R-:W-:Y:S01]  /*a540*/  FMUL R57, R78.reuse, R61 ;  /* 0x0000003d4e397220 */ /* 0x040fe20000400000 */
[----:B------:R-:W-:Y:S01]  /*a550*/  FFMA R54, R81, R135, R54 ;  /* 0x0000008751367223 */ /* 0x000fe20000000036 */
[----:B------:R-:W-:Y:S01]  /*a560*/  LOP3.LUT R142, R145, 0xffff0000, RZ, 0xc0, !PT ;  /* 0xffff0000918e7812 */ /* 0x000fe200078ec0ff */
[----:B------:R-:W-:Y:S01]  /*a570*/  FMUL R58, R78, R62 ;  /* 0x0000003e4e3a7220 */ /* 0x000fe20000400000 */
[C---:B------:R-:W-:Y:S01]  /*a580*/  FFMA R59, R81.reuse, R138, R59 ;  /* 0x0000008a513b7223 */ /* 0x040fe2000000003b */
[----:B------:R-:W-:Y:S01]  /*a590*/  SHF.L.U32 R141, R146, 0x10, RZ ;  /* 0x00000010928d7819 */ /* 0x000fe200000006ff */
[----:B------:R-:W-:Y:S01]  /*a5a0*/  FMUL R63, R78, R63 ;  /* 0x0000003f4e3f7220 */ /* 0x000fe20000400000 */
        /* <DEDUP_REMOVED lines=9> */
[C---:B------:R-:W-:Y:S01]  /*a640*/  FMUL R62, R78.reuse, R66 ;  /* 0x000000424e3e7220 */ /* 0x040fe20000400000 */
[----:B------:R-:W-:Y:S01]  /*a650*/  F2FP.BF16.F32.PACK_AB R49, R55, R50 ;  /* 0x000000323731723e */ /* 0x000fe200000010ff */
[----:B------:R-:W-:Y:S01]  /*a660*/  FFMA R63, R81, R142, R63 ;  /* 0x0000008e513f7223 */ /* 0x000fe2000000003f */
[----:B------:R-:W-:Y:S01]  /*a670*/  FMUL R67, R78, R67 ;  /* 0x000000434e437220 */ /* 0x000fe20000400000 */
[----:B------:R-:W-:Y:S01]  /*a680*/  F2FP.BF16.F32.PACK_AB R50, R53, R52 ;  /* 0x000000343532723e */ /* 0x000fe200000010ff */
[----:B------:R-:W-:Y:S01]  /*a690*/  FFMA R60, R81, R141, R60 ;  /* 0x0000008d513c7223 */ /* 0x000fe2000000003c */
[----:B------:R-:W-:Y:S01]  /*a6a0*/  F2FP.BF16.F32.PACK_AB R51, R59, R54 ;  /* 0x000000363b33723e */ /* 0x000fe200000010ff */
[C---:B------:R-:W-:Y:S01]  /*a6b0*/  FFMA R61, R81.reuse, R144, R61 ;  /* 0x00000090513d7223 */ /* 0x040fe2000000003d */
[C---:B------:R-:W-:Y:S01]  /*a6c0*/  FFMA R62, R81.reuse, R143, R62 ;  /* 0x0000008f513e7223 */ /* 0x040fe2000000003e */
[----:B------:R-:W-:Y:S01]  /*a6d0*/  FFMA R67, R81, R146, R67 ;  /* 0x0000009251437223 */ /* 0x000fe20000000043 */
[----:B------:R-:W-:Y:S01]  /*a6e0*/  F2FP.BF16.F32.PACK_AB R56, R57, R56 ;  /* 0x000000383938723e */ /* 0x000fe200000010ff */
[----:B------:R1:W-:Y:S01]  /*a6f0*/  STS.128 [R175+0xc400], R48 ;  /* 0x00c40030af007388 */ /* 0x0003e20000000c00 */
[----:B------:R-:W-:Y:S02]  /*a700*/  F2FP.BF16.F32.PACK_AB R57, R63, R58 ;  /* 0x0000003a3f39723e */ /* 0x000fe400000010ff */
        /* <DEDUP_REMOVED lines=20> */
.L_x_121:
[----:B------:R-:W-:Y:S05]  /*a850*/  BSYNC.RECONVERGENT B0 ;  /* 0x0000000000007941 */ /* 0x000fea0003800200 */
.L_x_120:
[----:B------:R-:W-:Y:S01]  /*a860*/  BAR.SYNC.DEFER_BLOCKING 0x1, 0x80 ;  /* 0x0042000000007b1d */ /* 0x000fe20000010000 */
[----:B------:R-:W-:Y:S01]  /*a870*/  UISETP.NE.AND UP0, UPT, UR49, -0x4, UPT ;  /* 0xfffffffc3100788c */ /* 0x000fe2000bf05270 */
[----:B------:R-:W-:Y:S08]  /*a880*/  IADD3 R76, PT, PT, R76, 0x1, RZ ;  /* 0x000000014c4c7810 */ /* 0x000ff00007ffe0ff */
[----:B------:R-:W-:Y:S05]  /*a890*/  BRA.U !UP0, `(.L_x_122) ;  /* 0x0000000108287547 */ /* 0x000fea000b800000 */
[----:B------:R-:W-:Y:S01]  /*a8a0*/  ISETP.NE.AND P0, PT, R179, RZ, PT ;  /* 0x000000ffb300720c */ /* 0x000fe20003f05270 */
[----:B------:R-:W-:Y:S01]  /*a8b0*/  IMAD.U32 R3, RZ, RZ, UR51 ;  /* 0x00000033ff037e24 */ /* 0x000fe2000f8e00ff */
[----:B------:R-:W-:Y:S01]  /*a8c0*/  UIADD3 UR51, UPT, UPT, UR51, 0x1, URZ ;  /* 0x0000000133337890 */ /* 0x000fe2000fffe0ff */
[----:B------:R-:W-:Y:S03]  /*a8d0*/  IMAD.U32 R0, RZ, RZ, UR37 ;  /* 0x00000025ff007e24 */ /* 0x000fe6000f8e00ff */
[----:B------:R-:W-:Y:S04]  /*a8e0*/  UISETP.NE.AND UP0, UPT, UR51, 0x4, UPT ;  /* 0x000000043300788c */ /* 0x000fe8000bf05270 */
[----:B------:R-:W-:Y:S03]  /*a8f0*/  USEL UR51, UR51, URZ, UP0 ;  /* 0x000000ff33337287 */ /* 0x000fe60008000000 */
[----:B------:R-:W-:Y:S05]  /*a900*/  @P0 LEA R3, R3, UR48, 0x3 ;  /* 0x0000003003030c11 */ /* 0x000fea000f8e18ff */
[----:B------:R-:W-:Y:S05]  /*a910*/  @P0 VIADD R3, R3, 0x50 ;  /* 0x0000005003030836 */ /* 0x000fea0000000000 */
[----:B------:R-:W-:Y:S04]  /*a920*/  @P0 PRMT R0, R0, 0x654, R3 ;  /* 0x0000065400000816 */ /* 0x000fe80000000003 */
[----:B------:R2:W-:Y:S03]  /*a930*/  @P0 SYNCS.ARRIVE.TRANS64.RED.A1T0 RZ, [R0+URZ], RZ ;  /* 0x000000ff00ff09a7 */ /* 0x0005e600081004ff */
.L_x_122:
[----:B------:R-:W-:Y:S01]  /*a940*/  ISETP.NE.AND P2, PT, R171, RZ, PT ;  /* 0x000000ffab00720c */ /* 0x000fe20003f45270 */
[----:B------:R-:W-:Y:S01]  /*a950*/  UIADD3 UR49, UPT, UPT, UR49, 0x4, URZ ;  /* 0x0000000431317890 */ /* 0x000fe2000fffe0ff */
[----:B------:R-:W-:Y:S01]  /*a960*/  ISETP.NE.AND P0, PT, R173, 0x2, PT ;  /* 0x00000002ad00780c */ /* 0x000fe20003f05270 */
[----:B------:R-:W-:Y:S01]  /*a970*/  IMAD.IADD R20, R75, 0x1, R154 ;  /* 0x000000014b147824 */ /* 0x000fe200078e029a */
[----:B------:R-:W-:Y:S01]  /*a980*/  ISETP.NE.AND P1, PT, R76, 0x2, PT ;  /* 0x000000024c00780c */ /* 0x000fe20003f25270 */
[----:B------:R-:W-:Y:S01]  /*a990*/  IMAD.IADD R21, R77, 0x1, R156 ;  /* 0x000000014d157824 */ /* 0x000fe200078e029c */
[----:B--2---:R-:W-:Y:S02]  /*a9a0*/  SEL R0, RZ, 0x1, P0 ;  /* 0x00000001ff007807 */ /* 0x004fe40000000000 */
[----:B------:R-:W-:Y:S02]  /*a9b0*/  SEL R3, RZ, 0x1, P1 ;  /* 0x00000001ff037807 */ /* 0x000fe40000800000 */
[----:B------:R-:W-:Y:S02]  /*a9c0*/  LOP3.LUT R165, R165, R0, RZ, 0x3c, !PT ;  /* 0x00000000a5a57212 */ /* 0x000fe400078e3cff */
[----:B------:R-:W-:Y:S02]  /*a9d0*/  LOP3.LUT R166, R166, R3, RZ, 0x3c, !PT ;  /* 0x00000003a6a67212 */ /* 0x000fe400078e3cff */
[----:B------:R-:W-:Y:S02]  /*a9e0*/  @P2 R2UR UR36, R164 ;  /* 0x00000000a42422ca */ /* 0x000fe400000e0000 */
[----:B------:R-:W-:Y:S02]  /*a9f0*/  SEL R173, R173, RZ, P0 ;  /* 0x000000ffadad7207 */ /* 0x000fe40000000000 */
[----:B------:R-:W-:Y:S01]  /*aa00*/  SEL R76, R76, RZ, P1 ;  /* 0x000000ff4c4c7207 */ /* 0x000fe20000800000 */
[----:B------:R-:W-:Y:S10]  /*aa10*/  @P2 BRA `(.L_x_123) ;  /* 0xffffffa000242947 */ /* 0x000ff4000383ffff */
[----:B------:R-:W-:-:S09]  /*aa20*/  UISETP.NE.AND UP0, UPT, UR50, URZ, UPT ;  /* 0x000000ff3200728c */ /* 0x000fd2000bf05270 */
[----:B------:R-:W-:Y:S05]  /*aa30*/  BRA.U !UP0, `(.L_x_124) ;  /* 0x0000000108487547 */ /* 0x000fea000b800000 */
[----:B------:R-:W2:Y:S02]  /*aa40*/  LDCU.64 UR4, c[0x0][0x890] ;  /* 0x00011200ff0477ac */ /* 0x000ea40008000a00 */
[----:B--2---:R-:W-:-:S04]  /*aa50*/  UISETP.NE.U32.AND UP0, UPT, UR4, URZ, UPT ;  /* 0x000000ff0400728c */ /* 0x004fc8000bf05070 */
[----:B------:R-:W-:-:S09]  /*aa60*/  UISETP.NE.AND.EX UP0, UPT, UR5, URZ, UPT, UP0 ;  /* 0x000000ff0500728c */ /* 0x000fd2000bf05300 */
[----:B------:R-:W-:Y:S05]  /*aa70*/  BRA.U UP0, `(.L_x_125) ;  /* 0x00000001000c7547 */ /* 0x000fea000b800000 */
[----:B------:R-:W-:-:S13]  /*aa80*/  FSETP.NEU.AND P0, PT, R81, RZ, PT ;  /* 0x000000ff5100720b */ /* 0x000fda0003f0d000 */
[----:B------:R-:W-:Y:S05]  /*aa90*/  @!P0 EXIT ;  /* 0x000000000000894d */ /* 0x000fea0003800000 */
[----:B------:R-:W-:Y:S05]  /*aaa0*/  BRA `(.L_x_124) ;  /* 0x00000000002c7947 */ /* 0x000fea0003800000 */
.L_x_125:
[----:B------:R-:W-:Y:S01]  /*aab0*/  ISETP.NE.AND P0, PT, R172, RZ, PT ;  /* 0x000000ffac00720c */ /* 0x000fe20003f05270 */
[----:B------:R-:W-:-:S12]  /*aac0*/  BSSY.RECONVERGENT B0, `(.L_x_124) ;  /* 0x0000009000007945 */ /* 0x000fd80003800200 */
[----:B------:R-:W-:Y:S05]  /*aad0*/  @P0 BRA `(.L_x_126) ;  /* 0x0000000000140947 */ /* 0x000fea0003800000 */
[----:B------:R-:W2:Y:S02]  /*aae0*/  LDCU.64 UR4, c[0x0][0x888] ;  /* 0x00011100ff0477ac */ /* 0x000ea40008000a00 */
[----:B--2---:R-:W-:-:S04]  /*aaf0*/  ISETP.NE.U32.AND P0, PT, RZ, UR4, PT ;  /* 0x00000004ff007c0c */ /* 0x004fc8000bf05070 */
[----:B------:R-:W-:-:S13]  /*ab00*/  ISETP.NE.AND.EX P0, PT, RZ, UR5, PT, P0 ;  /* 0x00000005ff007c0c */ /* 0x000fda000bf05300 */
[----:B------:R-:W-:Y:S05]  /*ab10*/  @!P0 EXIT ;  /* 0x000000000000894d */ /* 0x000fea0003800000 */
[----:B------:R-:W-:Y:S05]  /*ab20*/  BRA `(.L_x_127) ;  /* 0x0000000000087947 */ /* 0x000fea0003800000 */
.L_x_126:
[----:B------:R-:W-:-:S13]  /*ab30*/  FSETP.NEU.AND P0, PT, R81, RZ, PT ;  /* 0x000000ff5100720b */ /* 0x000fda0003f0d000 */
[----:B------:R-:W-:Y:S05]  /*ab40*/  @!P0 EXIT ;  /* 0x000000000000894d */ /* 0x000fea0003800000 */
.L_x_127:
[----:B------:R-:W-:Y:S05]  /*ab50*/  BSYNC.RECONVERGENT B0 ;  /* 0x0000000000007941 */ /* 0x000fea0003800200 */
.L_x_124:
[----:B------:R-:W-:Y:S01]  /*ab60*/  ULEA UR4, UR51, UR48, 0x3 ;  /* 0x0000003033047291 */ /* 0x000fe2000f8e18ff */
[----:B------:R-:W-:-:S04]  /*ab70*/  DEPBAR.LE SB0, 0x0 ;  /* 0x000080000000791a */ /* 0x000fc80000000000 */
[----:B------:R-:W-:-:S04]  /*ab80*/  UIADD3 UR4, UPT, UPT, UR4, 0x50, URZ ;  /* 0x0000005004047890 */ /* 0x000fc8000fffe0ff */
[----:B------:R-:W-:-:S09]  /*ab90*/  UPRMT UR4, UR37, 0x654, UR4 ;  /* 0x0000065425047896 */ /* 0x000fd20008000004 */
[----:B------:R-:W-:Y:S01]  /*aba0*/  SYNCS.ARRIVE.TRANS64.RED.A1T0 RZ, [UR4], RZ ;  /* 0x000000ffffff79a7 */ /* 0x000fe20008100404 */
[----:B------:R-:W-:Y:S05]  /*abb0*/  EXIT ;  /* 0x000000000000794d */ /* 0x000fea0003800000 */
.L_x_19:
[----:B--2---:R2:W1:Y:S02]  /*abc0*/  SYNCS.PHASECHK.TRANS64.TRYWAIT P0, [R3+URZ+0xd0], R2 ;  /* 0x0000d002030075a7 */ /* 0x00446400080011ff */
[----:B-1----:R-:W-:Y:S05]  /*abd0*/  @!P0 NANOSLEEP.SYNCS 0x989680 ;  /* 0x009896800000895d */ /* 0x002fea0003900000 */
[----:B------:R-:W1:Y:S02]  /*abe0*/  @!P0 SYNCS.PHASECHK.TRANS64 P0, [R3+URZ+0xd0], R2 ;  /* 0x0000d002030085a7 */ /* 0x000e6400080010ff */
[----:B-1----:R-:W-:Y:S05]  /*abf0*/  @!P0 BRA `(.L_x_19) ;  /* 0xfffffffc00f08947 */ /* 0x002fea000383ffff */
[----:B------:R-:W-:Y:S05]  /*ac00*/  BRA `(.L_x_128) ;  /* 0xffffff6800607947 */ /* 0x000fea000383ffff */
.L_x_22:
[----:B-1----:R-:W-:-:S07]  /*ac10*/  MOV R2, UR33 ;  /* 0x0000002100027c02 */ /* 0x002fce0008000f00 */
.L_x_129:
[----:B-1----:R1:W2:Y:S02]  /*ac20*/  SYNCS.PHASECHK.TRANS64.TRYWAIT P0, [R2+URZ+0x18], R5 ;  /* 0x00001805020075a7 */ /* 0x0022a400080011ff */
[----:B--2---:R-:W-:Y:S05]  /*ac30*/  @!P0 NANOSLEEP.SYNCS 0x989680 ;  /* 0x009896800000895d */ /* 0x004fea0003900000 */
[----:B------:R-:W2:Y:S02]  /*ac40*/  @!P0 SYNCS.PHASECHK.TRANS64 P0, [R2+URZ+0x18], R5 ;  /* 0x00001805020085a7 */ /* 0x000ea400080010ff */
[----:B--2---:R-:W-:Y:S05]  /*ac50*/  @!P0 BRA `(.L_x_129) ;  /* 0xfffffffc00f08947 */ /* 0x004fea000383ffff */
[----:B------:R-:W-:Y:S05]  /*ac60*/  BRA `(.L_x_21) ;  /* 0xffffff6800b07947 */ /* 0x000fea000383ffff */
.L_x_28:
[----:B-1----:R-:W-:-:S07]  /*ac70*/  MOV R2, UR17 ;  /* 0x0000001100027c02 */ /* 0x002fce0008000f00 */
.L_x_130:
[----:B-1----:R1:W2:Y:S02]  /*ac80*/  SYNCS.PHASECHK.TRANS64.TRYWAIT P0, [R2+URZ+0x18], R5 ;  /* 0x00001805020075a7 */ /* 0x0022a400080011ff */
[----:B--2---:R-:W-:Y:S05]  /*ac90*/  @!P0 NANOSLEEP.SYNCS 0x989680 ;  /* 0x009896800000895d */ /* 0x004fea0003900000 */
[----:B------:R-:W2:Y:S02]  /*aca0*/  @!P0 SYNCS.PHASECHK.TRANS64 P0, [R2+URZ+0x18], R5 ;  /* 0x00001805020085a7 */ /* 0x000ea400080010ff */
[----:B--2---:R-:W-:Y:S05]  /*acb0*/  @!P0 BRA `(.L_x_130) ;  /* 0xfffffffc00f08947 */ /* 0x004fea000383ffff */
[----:B------:R-:W-:Y:S05]  /*acc0*/  BRA `(.L_x_27) ;  /* 0xffffff6c00587947 */ /* 0x000fea000383ffff */
.L_x_32:
[----:B-1----:R1:W2:Y:S02]  /*acd0*/  SYNCS.PHASECHK.TRANS64.TRYWAIT P0, [R2+URZ+0x80], R3 ;  /* 0x00008003020075a7 */ /* 0x0022a400080011ff */
[----:B--2---:R-:W-:Y:S05]  /*ace0*/  @!P0 NANOSLEEP.SYNCS 0x989680 ;  /* 0x009896800000895d */ /* 0x004fea0003900000 */
[----:B------:R-:W2:Y:S02]  /*acf0*/  @!P0 SYNCS.PHASECHK.TRANS64 P0, [R2+URZ+0x80], R3 ;  /* 0x00008003020085a7 */ /* 0x000ea400080010ff */
[----:B--2---:R-:W-:Y:S05]  /*ad00*/  @!P0 BRA `(.L_x_32) ;  /* 0xfffffffc00f08947 */ /* 0x004fea000383ffff */
[----:B------:R-:W-:Y:S05]  /*ad10*/  BRA `(.L_x_131) ;  /* 0xffffff6c00e87947 */ /* 0x000fea000383ffff */
.L_x_36:
[----:B----4-:R-:W-:-:S07]  /*ad20*/  MOV R0, UR5 ;  /* 0x0000000500007c02 */ /* 0x010fce0008000f00 */
.L_x_132:
[----:B-1----:R1:W2:Y:S02]  /*ad30*/  SYNCS.PHASECHK.TRANS64.TRYWAIT P0, [R0+URZ], R3 ;  /* 0x00000003000075a7 */ /* 0x0022a400080011ff */
[----:B--2---:R-:W-:Y:S05]  /*ad40*/  @!P0 NANOSLEEP.SYNCS 0x989680 ;  /* 0x009896800000895d */ /* 0x004fea0003900000 */
[----:B------:R-:W2:Y:S02]  /*ad50*/  @!P0 SYNCS.PHASECHK.TRANS64 P0, [R0+URZ], R3 ;  /* 0x00000003000085a7 */ /* 0x000ea400080010ff */
[----:B--2---:R-:W-:Y:S05]  /*ad60*/  @!P0 BRA `(.L_x_132) ;  /* 0xfffffffc00f08947 */ /* 0x004fea000383ffff */
[----:B------:R-:W-:Y:S05]  /*ad70*/  BRA `(.L_x_133) ;  /* 0xffffff7400587947 */ /* 0x000fea000383ffff */
.L_x_37:
[----:B----4-:R-:W-:-:S07]  /*ad80*/  MOV R0, UR5 ;  /* 0x0000000500007c02 */ /* 0x010fce0008000f00 */
.L_x_134:
[----:B-1----:R1:W2:Y:S02]  /*ad90*/  SYNCS.PHASECHK.TRANS64.TRYWAIT P0, [R0+URZ], R3 ;  /* 0x00000003000075a7 */ /* 0x0022a400080011ff */
[----:B--2---:R-:W-:Y:S05]  /*ada0*/  @!P0 NANOSLEEP.SYNCS 0x989680 ;  /* 0x009896800000895d */ /* 0x004fea0003900000 */
[----:B------:R-:W2:Y:S02]  /*adb0*/  @!P0 SYNCS.PHASECHK.TRANS64 P0, [R0+URZ], R3 ;  /* 0x00000003000085a7 */ /* 0x000ea400080010ff */
[----:B--2---:R-:W-:Y:S05]  /*adc0*/  @!P0 BRA `(.L_x_134) ;  /* 0xfffffffc00f08947 */ /* 0x004fea000383ffff */
[----:B------:R-:W-:Y:S05]  /*add0*/  BRA `(.L_x_135) ;  /* 0xffffff7400647947 */ /* 0x000fea000383ffff */
.L_x_40:
[----:B-1----:R1:W2:Y:S02]  /*ade0*/  SYNCS.PHASECHK.TRANS64.TRYWAIT P0, [R0+URZ+0xc0], R5 ;  /* 0x0000c005000075a7 */ /* 0x0022a400080011ff */
[----:B--2---:R-:W-:Y:S05]  /*adf0*/  @!P0 NANOSLEEP.SYNCS 0x989680 ;  /* 0x009896800000895d */ /* 0x004fea0003900000 */
[----:B------:R-:W2:Y:S02]  /*ae00*/  @!P0 SYNCS.PHASECHK.TRANS64 P0, [R0+URZ+0xc0], R5 ;  /* 0x0000c005000085a7 */ /* 0x000ea400080010ff */
[----:B--2---:R-:W-:Y:S05]  /*ae10*/  @!P0 BRA `(.L_x_40) ;  /* 0xfffffffc00f08947 */ /* 0x004fea000383ffff */
[----:B------:R-:W-:Y:S05]  /*ae20*/  BRA `(.L_x_136) ;  /* 0xffffff7400c07947 */ /* 0x000fea000383ffff */
.L_x_41:
[----:B------:R-:W-:-:S07]  /*ae30*/  MOV R0, UR5 ;  /* 0x0000000500007c02 */ /* 0x000fce0008000f00 */
.L_x_137:
[----:B-1----:R1:W2:Y:S02]  /*ae40*/  SYNCS.PHASECHK.TRANS64.TRYWAIT P0, [R0+URZ+0x90], R5 ;  /* 0x00009005000075a7 */ /* 0x0022a400080011ff */
[----:B--2---:R-:W-:Y:S05]  /*ae50*/  @!P0 NANOSLEEP.SYNCS 0x989680 ;  /* 0x009896800000895d */ /* 0x004fea0003900000 */
[----:B------:R-:W2:Y:S02]  /*ae60*/  @!P0 SYNCS.PHASECHK.TRANS64 P0, [R0+URZ+0x90], R5 ;  /* 0x00009005000085a7 */ /* 0x000ea400080010ff */
[----:B--2---:R-:W-:Y:S05]  /*ae70*/  @!P0 BRA `(.L_x_137) ;  /* 0xfffffffc00f08947 */ /* 0x004fea000383ffff */
[----:B------:R-:W-:Y:S05]  /*ae80*/  BRA `(.L_x_138) ;  /* 0xffffff7400d07947 */ /* 0x000fea000383ffff */
.L_x_42:
[----:B-1----:R1:W2:Y:S02]  /*ae90*/  SYNCS.PHASECHK.TRANS64.TRYWAIT P1, [R0+URZ+0x80], R5 ;  /* 0x00008005000075a7 */ /* 0x0022a400080211ff */
[----:B--2---:R-:W-:Y:S05]  /*aea0*/  @!P1 NANOSLEEP.SYNCS 0x989680 ;  /* 0x009896800000995d */ /* 0x004fea0003900000 */
[----:B------:R-:W2:Y:S02]  /*aeb0*/  @!P1 SYNCS.PHASECHK.TRANS64 P1, [R0+URZ+0x80], R5 ;  /* 0x00008005000095a7 */ /* 0x000ea400080210ff */
[----:B--2---:R-:W-:Y:S05]  /*aec0*/  @!P1 BRA `(.L_x_42) ;  /* 0xfffffffc00f09947 */ /* 0x004fea000383ffff */
[----:B------:R-:W-:Y:S05]  /*aed0*/  BRA `(.L_x_139) ;  /* 0xffffff7800007947 */ /* 0x000fea000383ffff */
.L_x_45:
[----:B------:R-:W-:-:S07]  /*aee0*/  MOV R0, UR5 ;  /* 0x0000000500007c02 */ /* 0x000fce0008000f00 */
.L_x_140:
[----:B-1----:R1:W2:Y:S02]  /*aef0*/  SYNCS.PHASECHK.TRANS64.TRYWAIT P0, [R0+URZ+0x90], R3 ;  /* 0x00009003000075a7 */ /* 0x0022a400080011ff */
[----:B--2---:R-:W-:Y:S05]  /*af00*/  @!P0 NANOSLEEP.SYNCS 0x989680 ;  /* 0x009896800000895d */ /* 0x004fea0003900000 */
[----:B------:R-:W2:Y:S02]  /*af10*/  @!P0 SYNCS.PHASECHK.TRANS64 P0, [R0+URZ+0x90], R3 ;  /* 0x00009003000085a7 */ /* 0x000ea400080010ff */
[----:B--2---:R-:W-:Y:S05]  /*af20*/  @!P0 BRA `(.L_x_140) ;  /* 0xfffffffc00f08947 */ /* 0x004fea000383ffff */
[----:B------:R-:W-:Y:S05]  /*af30*/  BRA `(.L_x_44) ;  /* 0xffffff7800547947 */ /* 0x000fea000383ffff */
.L_x_52:
[----:B-1----:R1:W2:Y:S02]  /*af40*/  SYNCS.PHASECHK.TRANS64.TRYWAIT P1, [R0+URZ+0x80], R5 ;  /* 0x00008005000075a7 */ /* 0x0022a400080211ff */
[----:B--2---:R-:W-:Y:S05]  /*af50*/  @!P1 NANOSLEEP.SYNCS 0x989680 ;  /* 0x009896800000995d */ /* 0x004fea0003900000 */
[----:B------:R-:W2:Y:S02]  /*af60*/  @!P1 SYNCS.PHASECHK.TRANS64 P1, [R0+URZ+0x80], R5 ;  /* 0x00008005000095a7 */ /* 0x000ea400080210ff */
[----:B--2---:R-:W-:Y:S05]  /*af70*/  @!P1 BRA `(.L_x_52) ;  /* 0xfffffffc00f09947 */ /* 0x004fea000383ffff */
[----:B------:R-:W-:Y:S05]  /*af80*/  BRA `(.L_x_141) ;  /* 0xffffff7c00c47947 */ /* 0x000fea000383ffff */
.L_x_53:
[----:B------:R-:W-:-:S07]  /*af90*/  MOV R3, UR7 ;  /* 0x0000000700037c02 */ /* 0x000fce0008000f00 */
.L_x_142:
[----:B-1----:R1:W2:Y:S02]  /*afa0*/  SYNCS.PHASECHK.TRANS64.TRYWAIT P0, [R3+URZ+0xb0], R0 ;  /* 0x0000b000030075a7 */ /* 0x0022a400080011ff */
[----:B--2---:R-:W-:Y:S05]  /*afb0*/  @!P0 NANOSLEEP.SYNCS 0x989680 ;  /* 0x009896800000895d */ /* 0x004fea0003900000 */
[----:B------:R-:W2:Y:S02]  /*afc0*/  @!P0 SYNCS.PHASECHK.TRANS64 P0, [R3+URZ+0xb0], R0 ;  /* 0x0000b000030085a7 */ /* 0x000ea400080010ff */
[----:B--2---:R-:W-:Y:S05]  /*afd0*/  @!P0 BRA `(.L_x_142) ;  /* 0xfffffffc00f08947 */ /* 0x004fea000383ffff */
[----:B------:R-:W-:Y:S05]  /*afe0*/  BRA `(.L_x_143) ;  /* 0xffffff7c00fc7947 */ /* 0x000fea000383ffff */
.L_x_56:
[----:B------:R-:W-:Y:S07]  /*aff0*/  MOV R0, UR6 ;  /* 0x0000000600007c02 */ /* 0x000fee0008000f00 */
.L_x_144:
[----:B-1----:R1:W2:Y:S02]  /*b000*/  SYNCS.PHASECHK.TRANS64.TRYWAIT P0, [R0+URZ], R3 ;  /* 0x00000003000075a7 */ /* 0x0022a400080011ff */
[----:B--2---:R-:W-:Y:S05]  /*b010*/  @!P0 NANOSLEEP.SYNCS 0x989680 ;  /* 0x009896800000895d */ /* 0x004fea0003900000 */
[----:B------:R-:W2:Y:S02]  /*b020*/  @!P0 SYNCS.PHASECHK.TRANS64 P0, [R0+URZ], R3 ;  /* 0x00000003000085a7 */ /* 0x000ea400080010ff */
[----:B--2---:R-:W-:Y:S05]  /*b030*/  @!P0 BRA `(.L_x_144) ;  /* 0xfffffffc00f08947 */ /* 0x004fea000383ffff */
[----:B------:R-:W-:Y:S05]  /*b040*/  BRA `(.L_x_55) ;  /* 0xffffff8000187947 */ /* 0x000fea000383ffff */
.L_x_59:
[----:B------:R-:W-:-:S07]  /*b050*/  MOV R0, UR6 ;  /* 0x0000000600007c02 */ /* 0x000fce0008000f00 */
.L_x_145:
[----:B--2---:R2:W4:Y:S02]  /*b060*/  SYNCS.PHASECHK.TRANS64.TRYWAIT P0, [R0+URZ], R3 ;  /* 0x00000003000075a7 */ /* 0x00452400080011ff */
[----:B----4-:R-:W-:Y:S05]  /*b070*/  @!P0 NANOSLEEP.SYNCS 0x989680 ;  /* 0x009896800000895d */ /* 0x010fea0003900000 */
[----:B------:R-:W4:Y:S02]  /*b080*/  @!P0 SYNCS.PHASECHK.TRANS64 P0, [R0+URZ], R3 ;  /* 0x00000003000085a7 */ /* 0x000f2400080010ff */
[----:B----4-:R-:W-:Y:S05]  /*b090*/  @!P0 BRA `(.L_x_145) ;  /* 0xfffffffc00f08947 */ /* 0x010fea000383ffff */
[----:B------:R-:W-:Y:S05]  /*b0a0*/  BRA `(.L_x_146) ;  /* 0xffffff8000f47947 */ /* 0x000fea000383ffff */
.L_x_60:
[----:B------:R-:W-:-:S07]  /*b0b0*/  MOV R0, UR7 ;  /* 0x0000000700007c02 */ /* 0x000fce0008000f00 */
.L_x_147:
[----:B-1----:R1:W2:Y:S02]  /*b0c0*/  SYNCS.PHASECHK.TRANS64.TRYWAIT P0, [R0+URZ], R3 ;  /* 0x00000003000075a7 */ /* 0x0022a400080011ff */
[----:B--2---:R-:W-:Y:S05]  /*b0d0*/  @!P0 NANOSLEEP.SYNCS 0x989680 ;  /* 0x009896800000895d */ /* 0x004fea0003900000 */
[----:B------:R-:W2:Y:S02]  /*b0e0*/  @!P0 SYNCS.PHASECHK.TRANS64 P0, [R0+URZ], R3 ;  /* 0x00000003000085a7 */ /* 0x000ea400080010ff */
[----:B--2---:R-:W-:Y:S05]  /*b0f0*/  @!P0 BRA `(.L_x_147) ;  /* 0xfffffffc00f08947 */ /* 0x004fea000383ffff */
[----:B------:R-:W-:Y:S05]  /*b100*/  BRA `(.L_x_148) ;  /* 0xffffff8400007947 */ /* 0x000fea000383ffff */
.L_x_65:
[----:B--2---:R2:W3:Y:S02]  /*b110*/  SYNCS.PHASECHK.TRANS64.TRYWAIT P0, [R0+URZ+0x80], R3 ;  /* 0x00008003000075a7 */ /* 0x0044e400080011ff */
[----:B---3--:R-:W-:Y:S05]  /*b120*/  @!P0 NANOSLEEP.SYNCS 0x989680 ;  /* 0x009896800000895d */ /* 0x008fea0003900000 */
[----:B------:R-:W3:Y:S02]  /*b130*/  @!P0 SYNCS.PHASECHK.TRANS64 P0, [R0+URZ+0x80], R3 ;  /* 0x00008003000085a7 */ /* 0x000ee400080010ff */
[----:B---3--:R-:W-:Y:S05]  /*b140*/  @!P0 BRA `(.L_x_65) ;  /* 0xfffffffc00f08947 */ /* 0x008fea000383ffff */
[----:B------:R-:W-:Y:S05]  /*b150*/  BRA `(.L_x_149) ;  /* 0xffffff88000c7947 */ /* 0x000fea000383ffff */
.L_x_68:
[----:B------:R-:W-:Y:S07]  /*b160*/  MOV R0, UR7 ;  /* 0x0000000700007c02 */ /* 0x000fee0008000f00 */
.L_x_150:
[----:B--2---:R2:W3:Y:S02]  /*b170*/  SYNCS.PHASECHK.TRANS64.TRYWAIT P0, [R0+URZ+0x78], R3 ;  /* 0x00007803000075a7 */ /* 0x0044e400080011ff */
[----:B---3--:R-:W-:Y:S05]  /*b180*/  @!P0 NANOSLEEP.SYNCS 0x989680 ;  /* 0x009896800000895d */ /* 0x008fea0003900000 */
[----:B------:R-:W3:Y:S02]  /*b190*/  @!P0 SYNCS.PHASECHK.TRANS64 P0, [R0+URZ+0x78], R3 ;  /* 0x00007803000085a7 */ /* 0x000ee400080010ff */
[----:B---3--:R-:W-:Y:S05]  /*b1a0*/  @!P0 BRA `(.L_x_150) ;  /* 0xfffffffc00f08947 */ /* 0x008fea000383ffff */
[----:B------:R-:W-:Y:S05]  /*b1b0*/  BRA `(.L_x_67) ;  /* 0xffffff8800ec7947 */ /* 0x000fea000383ffff */
.L_x_71:
[----:B------:R-:W-:Y:S07]  /*b1c0*/  MOV R3, UR7 ;  /* 0x0000000700037c02 */ /* 0x000fee0008000f00 */
.L_x_151:
[----:B-1----:R1:W2:Y:S02]  /*b1d0*/  SYNCS.PHASECHK.TRANS64.TRYWAIT P0, [R3+URZ+0x50], R12 ;  /* 0x0000500c030075a7 */ /* 0x0022a400080011ff */
[----:B--2---:R-:W-:Y:S05]  /*b1e0*/  @!P0 NANOSLEEP.SYNCS 0x989680 ;  /* 0x009896800000895d */ /* 0x004fea0003900000 */
[----:B------:R-:W2:Y:S02]  /*b1f0*/  @!P0 SYNCS.PHASECHK.TRANS64 P0, [R3+URZ+0x50], R12 ;  /* 0x0000500c030085a7 */ /* 0x000ea400080010ff */
[----:B--2---:R-:W-:Y:S05]  /*b200*/  @!P0 BRA `(.L_x_151) ;  /* 0xfffffffc00f08947 */ /* 0x004fea000383ffff */
[----:B------:R-:W-:Y:S05]  /*b210*/  BRA `(.L_x_152) ;  /* 0xffffff8c00647947 */ /* 0x000fea000383ffff */
.L_x_72:
[----:B-1----:R-:W-:Y:S07]  /*b220*/  MOV R3, UR7 ;  /* 0x0000000700037c02 */ /* 0x002fee0008000f00 */
.L_x_153:
[----:B-1----:R1:W2:Y:S02]  /*b230*/  SYNCS.PHASECHK.TRANS64.TRYWAIT P0, [R3+URZ+0x58], R12 ;  /* 0x0000580c030075a7 */ /* 0x0022a400080011ff */
[----:B--2---:R-:W-:Y:S05]  /*b240*/  @!P0 NANOSLEEP.SYNCS 0x989680 ;  /* 0x009896800000895d */ /* 0x004fea0003900000 */
[----:B------:R-:W2:Y:S02]  /*b250*/  @!P0 SYNCS.PHASECHK.TRANS64 P0, [R3+URZ+0x58], R12 ;  /* 0x0000580c030085a7 */ /* 0x000ea400080010ff */
[----:B--2---:R-:W-:Y:S05]  /*b260*/  @!P0 BRA `(.L_x_153) ;  /* 0xfffffffc00f08947 */ /* 0x004fea000383ffff */
[----:B------:R-:W-:Y:S05]  /*b270*/  BRA `(.L_x_154) ;  /* 0xffffff8c00a07947 */ /* 0x000fea000383ffff */
.L_x_73:
[----:B-1----:R-:W-:Y:S07]  /*b280*/  MOV R3, UR7 ;  /* 0x0000000700037c02 */ /* 0x002fee0008000f00 */
.L_x_155:
[----:B-1----:R1:W2:Y:S02]  /*b290*/  SYNCS.PHASECHK.TRANS64.TRYWAIT P0, [R3+URZ+0x60], R12 ;  /* 0x0000600c030075a7 */ /* 0x0022a400080011ff */
[----:B--2---:R-:W-:Y:S05]  /*b2a0*/  @!P0 NANOSLEEP.SYNCS 0x989680 ;  /* 0x009896800000895d */ /* 0x004fea0003900000 */
[----:B------:R-:W2:Y:S02]  /*b2b0*/  @!P0 SYNCS.PHASECHK.TRANS64 P0, [R3+URZ+0x60], R12 ;  /* 0x0000600c030085a7 */ /* 0x000ea400080010ff */
[----:B--2---:R-:W-:Y:S05]  /*b2c0*/  @!P0 BRA `(.L_x_155) ;  /* 0xfffffffc00f08947 */ /* 0x004fea000383ffff */
[----:B------:R-:W-:Y:S05]  /*b2d0*/  BRA `(.L_x_156) ;  /* 0xffffff8c00e87947 */ /* 0x000fea000383ffff */
.L_x_74:
[----:B------:R-:W-:Y:S07]  /*b2e0*/  MOV R3, UR7 ;  /* 0x0000000700037c02 */ /* 0x000fee0008000f00 */
.L_x_157:
[----:B-1----:R1:W2:Y:S02]  /*b2f0*/  SYNCS.PHASECHK.TRANS64.TRYWAIT P0, [R3+URZ+0x68], R12 ;  /* 0x0000680c030075a7 */ /* 0x0022a400080011ff */
[----:B--2---:R-:W-:Y:S05]  /*b300*/  @!P0 NANOSLEEP.SYNCS 0x989680 ;  /* 0x009896800000895d */ /* 0x004fea0003900000 */
[----:B------:R-:W2:Y:S02]  /*b310*/  @!P0 SYNCS.PHASECHK.TRANS64 P0, [R3+URZ+0x68], R12 ;  /* 0x0000680c030085a7 */ /* 0x000ea400080010ff */
[----:B--2---:R-:W-:Y:S05]  /*b320*/  @!P0 BRA `(.L_x_157) ;  /* 0xfffffffc00f08947 */ /* 0x004fea000383ffff */
[----:B------:R-:W-:Y:S05]  /*b330*/  BRA `(.L_x_158) ;  /* 0xffffff9000707947 */ /* 0x000fea000383ffff */
.L_x_76:
[----:B------:R-:W-:-:S07]  /*b340*/  MOV R0, UR7 ;  /* 0x0000000700007c02 */ /* 0x000fce0008000f00 */
.L_x_159:
[----:B-1----:R1:W3:Y:S02]  /*b350*/  SYNCS.PHASECHK.TRANS64.TRYWAIT P0, [R0+URZ+0x50], R3 ;  /* 0x00005003000075a7 */ /* 0x0022e400080011ff */
[----:B---3--:R-:W-:Y:S05]  /*b360*/  @!P0 NANOSLEEP.SYNCS 0x989680 ;  /* 0x009896800000895d */ /* 0x008fea0003900000 */
[----:B------:R-:W3:Y:S02]  /*b370*/  @!P0 SYNCS.PHASECHK.TRANS64 P0, [R0+URZ+0x50], R3 ;  /* 0x00005003000085a7 */ /* 0x000ee400080010ff */
[----:B---3--:R-:W-:Y:S05]  /*b380*/  @!P0 BRA `(.L_x_159) ;  /* 0xfffffffc00f08947 */ /* 0x008fea000383ffff */
[----:B------:R-:W-:Y:S05]  /*b390*/  BRA `(.L_x_160) ;  /* 0xffffff9000e07947 */ /* 0x000fea000383ffff */
.L_x_77:
[----:B-1----:R-:W-:-:S07]  /*b3a0*/  MOV R0, UR7 ;  /* 0x0000000700007c02 */ /* 0x002fce0008000f00 */
.L_x_161:
[----:B-1----:R1:W3:Y:S02]  /*b3b0*/  SYNCS.PHASECHK.TRANS64.TRYWAIT P0, [R0+URZ+0x58], R3 ;  /* 0x00005803000075a7 */ /* 0x0022e400080011ff */
[----:B---3--:R-:W-:Y:S05]  /*b3c0*/  @!P0 NANOSLEEP.SYNCS 0x989680 ;  /* 0x009896800000895d */ /* 0x008fea0003900000 */
[----:B------:R-:W3:Y:S02]  /*b3d0*/  @!P0 SYNCS.PHASECHK.TRANS64 P0, [R0+URZ+0x58], R3 ;  /* 0x00005803000085a7 */ /* 0x000ee400080010ff */
[----:B---3--:R-:W-:Y:S05]  /*b3e0*/  @!P0 BRA `(.L_x_161) ;  /* 0xfffffffc00f08947 */ /* 0x008fea000383ffff */
[----:B------:R-:W-:Y:S05]  /*b3f0*/  BRA `(.L_x_162) ;  /* 0xffffff9000d07947 */ /* 0x000fea000383ffff */
.L_x_78:
[----:B-1----:R-:W-:-:S07]  /*b400*/  MOV R0, UR7 ;  /* 0x0000000700007c02 */ /* 0x002fce0008000f00 */
.L_x_163:
[----:B-1----:R1:W3:Y:S02]  /*b410*/  SYNCS.PHASECHK.TRANS64.TRYWAIT P0, [R0+URZ+0x60], R3 ;  /* 0x00006003000075a7 */ /* 0x0022e400080011ff */
[----:B---3--:R-:W-:Y:S05]  /*b420*/  @!P0 NANOSLEEP.SYNCS 0x989680 ;  /* 0x009896800000895d */ /* 0x008fea0003900000 */
[----:B------:R-:W3:Y:S02]  /*b430*/  @!P0 SYNCS.PHASECHK.TRANS64 P0, [R0+URZ+0x60], R3 ;  /* 0x00006003000085a7 */ /* 0x000ee400080010ff */
[----:B---3--:R-:W-:Y:S05]  /*b440*/  @!P0 BRA `(.L_x_163) ;  /* 0xfffffffc00f08947 */ /* 0x008fea000383ffff */
[----:B------:R-:W-:Y:S05]  /*b450*/  BRA `(.L_x_164) ;  /* 0xffffff9000c07947 */ /* 0x000fea000383ffff */
.L_x_80:
[----:B--2---:R2:W4:Y:S02]  /*b460*/  SYNCS.PHASECHK.TRANS64.TRYWAIT P0, [R0+URZ+0x80], R3 ;  /* 0x00008003000075a7 */ /* 0x00452400080011ff */
[----:B----4-:R-:W-:Y:S05]  /*b470*/  @!P0 NANOSLEEP.SYNCS 0x989680 ;  /* 0x009896800000895d */ /* 0x010fea0003900000 */
[----:B------:R-:W4:Y:S02]  /*b480*/  @!P0 SYNCS.PHASECHK.TRANS64 P0, [R0+URZ+0x80], R3 ;  /* 0x00008003000085a7 */ /* 0x000f2400080010ff */
[----:B----4-:R-:W-:Y:S05]  /*b490*/  @!P0 BRA `(.L_x_80) ;  /* 0xfffffffc00f08947 */ /* 0x010fea000383ffff */
[----:B------:R-:W-:Y:S05]  /*b4a0*/  BRA `(.L_x_165) ;  /* 0xffffff9400947947 */ /* 0x000fea000383ffff */
.L_x_91:
[----:B-1----:R-:W-:Y:S04]  /*b4b0*/  MOV R2, UR48 ;  /* 0x0000003000027c02 */ /* 0x002fe80008000f00 */
[----:B------:R1:W3:Y:S03]  /*b4c0*/  SYNCS.PHASECHK.TRANS64.TRYWAIT P1, [R2+URZ+0x30], R3 ;  /* 0x00003003020075a7 */ /* 0x0002e600080211ff */
[----:B---3--:R-:W-:Y:S05]  /*b4d0*/  @!P1 NANOSLEEP.SYNCS 0x989680 ;  /* 0x009896800000995d */ /* 0x008fea0003900000 */
[----:B------:R-:W3:Y:S02]  /*b4e0*/  @!P1 SYNCS.PHASECHK.TRANS64 P1, [R2+URZ+0x30], R3 ;  /* 0x00003003020095a7 */ /* 0x000ee400080210ff */
[----:B---3--:R-:W-:Y:S05]  /*b4f0*/  @!P1 BRA `(.L_x_91) ;  /* 0xfffffffc00ec9947 */ /* 0x008fea000383ffff */
[----:B------:R-:W-:Y:S05]  /*b500*/  BRA `(.L_x_90) ;  /* 0xffffffa400147947 */ /* 0x000fea000383ffff */
.L_x_93:
[----:B-1----:R1:W4:Y:S02]  /*b510*/  SYNCS.PHASECHK.TRANS64.TRYWAIT P0, [R87+URZ+0xa0], R0 ;  /* 0x0000a000570075a7 */ /* 0x00232400080011ff */
[----:B----4-:R-:W-:Y:S05]  /*b520*/  @!P0 NANOSLEEP.SYNCS 0x989680 ;  /* 0x009896800000895d */ /* 0x010fea0003900000 */
[----:B------:R-:W4:Y:S02]  /*b530*/  @!P0 SYNCS.PHASECHK.TRANS64 P0, [R87+URZ+0xa0], R0 ;  /* 0x0000a000570085a7 */ /* 0x000f2400080010ff */
[----:B----4-:R-:W-:Y:S05]  /*b540*/  @!P0 BRA `(.L_x_93) ;  /* 0xfffffffc00f08947 */ /* 0x010fea000383ffff */
[----:B------:R-:W-:Y:S05]  /*b550*/  BRA `(.L_x_92) ;  /* 0xffffffa4004c7947 */ /* 0x000fea000383ffff */
.L_x_102:
[----:B--2---:R2:W4:Y:S02]  /*b560*/  SYNCS.PHASECHK.TRANS64.TRYWAIT P0, [R3+URZ+0x30], R0 ;  /* 0x00003000030075a7 */ /* 0x00452400080011ff */
[----:B----4-:R-:W-:Y:S05]  /*b570*/  @!P0 NANOSLEEP.SYNCS 0x989680 ;  /* 0x009896800000895d */ /* 0x010fea0003900000 */
[----:B------:R-:W4:Y:S02]  /*b580*/  @!P0 SYNCS.PHASECHK.TRANS64 P0, [R3+URZ+0x30], R0 ;  /* 0x00003000030085a7 */ /* 0x000f2400080010ff */
[----:B----4-:R-:W-:Y:S05]  /*b590*/  @!P0 BRA `(.L_x_102) ;  /* 0xfffffffc00f08947 */ /* 0x010fea000383ffff */
[----:B------:R-:W-:Y:S05]  /*b5a0*/  BRA `(.L_x_101) ;  /* 0xffffffb400f87947 */ /* 0x000fea000383ffff */
.L_x_110:
[----:B-1----:R1:W4:Y:S02]  /*b5b0*/  SYNCS.PHASECHK.TRANS64.TRYWAIT P0, [R0+URZ+0x30], R7 ;  /* 0x00003007000075a7 */ /* 0x00232400080011ff */
[----:B----4-:R-:W-:Y:S05]  /*b5c0*/  @!P0 NANOSLEEP.SYNCS 0x989680 ;  /* 0x009896800000895d */ /* 0x010fea0003900000 */
[----:B------:R-:W4:Y:S02]  /*b5d0*/  @!P0 SYNCS.PHASECHK.TRANS64 P0, [R0+URZ+0x30], R7 ;  /* 0x00003007000085a7 */ /* 0x000f2400080010ff */
[----:B----4-:R-:W-:Y:S05]  /*b5e0*/  @!P0 BRA `(.L_x_110) ;  /* 0xfffffffc00f08947 */ /* 0x010fea000383ffff */
[----:B------:R-:W-:Y:S05]  /*b5f0*/  BRA `(.L_x_109) ;  /* 0xffffffc800ec7947 */ /* 0x000fea000383ffff */
.L_x_118:
[----:B-1----:R1:W2:Y:S02]  /*b600*/  SYNCS.PHASECHK.TRANS64.TRYWAIT P0, [R3+URZ+0x30], R0 ;  /* 0x00003000030075a7 */ /* 0x0022a400080011ff */
[----:B--2---:R-:W-:Y:S05]  /*b610*/  @!P0 NANOSLEEP.SYNCS 0x989680 ;  /* 0x009896800000895d */ /* 0x004fea0003900000 */
[----:B------:R-:W2:Y:S02]  /*b620*/  @!P0 SYNCS.PHASECHK.TRANS64 P0, [R3+URZ+0x30], R0 ;  /* 0x00003000030085a7 */ /* 0x000ea400080010ff */
[----:B--2---:R-:W-:Y:S05]  /*b630*/  @!P0 BRA `(.L_x_118) ;  /* 0xfffffffc00f08947 */ /* 0x004fea000383ffff */
[----:B------:R-:W-:Y:S05]  /*b640*/  BRA `(.L_x_117) ;  /* 0xffffffdc00e07947 */ /* 0x000fea000383ffff */
        .weak           $__internal_0_$__cuda_sm10x_tcgen05_guardrail_trap_col_being_dealloced_not_returned_by_alloc
        .type           $__internal_0_$__cuda_sm10x_tcgen05_guardrail_trap_col_being_dealloced_not_returned_by_alloc,@function
        .size           $__internal_0_$__cuda_sm10x_tcgen05_guardrail_trap_col_being_dealloced_not_returned_by_alloc,($__internal_1_$__cuda_sm10x_tcgen05_guardrail_trap_phase_invalid_during_alloc - $__internal_0_$__cuda_sm10x_tcgen05_guardrail_trap_col_being_dealloced_not_returned_by_alloc)
$__internal_0_$__cuda_sm10x_tcgen05_guardrail_trap_col_being_dealloced_not_returned_by_alloc:
[----:B------:R-:W-:Y:S05]  /*b650*/  BPT.TRAP 0x1 ;  /* 0x000000040000795c */ /* 0x000fea0000300000 */
[----:B------:R-:W-:-:S04]  /*b660*/  HFMA2 R3, -RZ, RZ, 0, 0 ;  /* 0x00000000ff037431 */ /* 0x000fc800000001ff */
[----:B------:R-:W-:Y:S05]  /*b670*/  RET.REL.NODEC R2 `(_ZN7cutlass13device_kernelINS_4gemm6kernel13GemmUniversalIN4cute5tupleIJiiiiEEENS1_10collective13CollectiveMmaINS1_35MainloopSm100TmaUmmaWarpSpecializedILi3ELi2ELi2ENS5_IJNS4_1CILi1EEESB_SB_EEEEENS5_IJNSA_ILi128EEENSA_ILi256EEENSA_ILi64EEEEEENS_10bfloat16_tENS5_IJlSB_lEEESI_SJ_NS4_8TiledMMAINS4_8MMA_AtomIJNS4_20SM100_MMA_F16BF16_SSISI_SI_fLi128ELi256ELNS4_4UMMA5MajorE0ELSO_0ELNSN_7ScaleInE0ELSP_0EEEEEENS4_6LayoutISC_NS5_IJNSA_ILi0EEEST_ST_EEEEENS5_IJNS4_10UnderscoreESW_SW_EEEEENS4_13SM90_TMA_LOADENS4_14ComposedLayoutINS4_7SwizzleILi3ELi4ELi3EEENS4_18smem_ptr_flag_bitsILi16EEENSS_INS5_IJNSA_ILi8EEESG_EEENS5_IJSG_SB_EEEEEEEvNS4_8identityESZ_S19_vS1A_EENS_8epilogue10collective18CollectiveEpilogueINS1C_23Sm100TmaWarpSpecializedILi4ELi2ELi64ELb1ELb0EEEJSH_NS5_IJNSS_ISE_SB_EENSS_ISG_SB_EEEEESI_SJ_SI_SJ_NS1C_6fusion15FusionCallbacksIS1G_NS1K_17LinearCombinationISI_fSI_fLNS_15FloatRoundStyleE2EEESH_S1J_JEEENS4_5SM1004TMEM4LOAD26SM100_TMEM_LOAD_32dp32b64xESZ_S19_NS4_39AutoVectorizingCopyWithAssumedAlignmentILi128EEENS4_14SM90_TMA_STOREES19_S1V_S1V_EEEvvEEEEvNT_6ParamsE) ;  /* 0xffffff4802607950 */ /* 0x000fea0003c3ffff */
        .weak           $__internal_1_$__cuda_sm10x_tcgen05_guardrail_trap_phase_invalid_during_alloc
        .type           $__internal_1_$__cuda_sm10x_tcgen05_guardrail_trap_phase_invalid_during_alloc,@function
        .size           $__internal_1_$__cuda_sm10x_tcgen05_guardrail_trap_phase_invalid_during_alloc,($__internal_2_$__cuda_sm10x_tcgen05_guardrail_trap_unallocated_columns_being_dealloced - $__internal_1_$__cuda_sm10x_tcgen05_guardrail_trap_phase_invalid_during_alloc)
$__internal_1_$__cuda_sm10x_tcgen05_guardrail_trap_phase_invalid_during_alloc:
[----:B------:R-:W-:Y:S05]  /*b680*/  BPT.TRAP 0x1 ;  /* 0x000000040000795c */ /* 0x000fea0000300000 */
[----:B------:R-:W-:-:S04]  /*b690*/  MOV R3, 0x0 ;  /* 0x0000000000037802 */ /* 0x000fc80000000f00 */
[----:B------:R-:W-:Y:S05]  /*b6a0*/  RET.REL.NODEC R2 `(_ZN7cutlass13device_kernelINS_4gemm6kernel13GemmUniversalIN4cute5tupleIJiiiiEEENS1_10collective13CollectiveMmaINS1_35MainloopSm100TmaUmmaWarpSpecializedILi3ELi2ELi2ENS5_IJNS4_1CILi1EEESB_SB_EEEEENS5_IJNSA_ILi128EEENSA_ILi256EEENSA_ILi64EEEEEENS_10bfloat16_tENS5_IJlSB_lEEESI_SJ_NS4_8TiledMMAINS4_8MMA_AtomIJNS4_20SM100_MMA_F16BF16_SSISI_SI_fLi128ELi256ELNS4_4UMMA5MajorE0ELSO_0ELNSN_7ScaleInE0ELSP_0EEEEEENS4_6LayoutISC_NS5_IJNSA_ILi0EEEST_ST_EEEEENS5_IJNS4_10UnderscoreESW_SW_EEEEENS4_13SM90_TMA_LOADENS4_14ComposedLayoutINS4_7SwizzleILi3ELi4ELi3EEENS4_18smem_ptr_flag_bitsILi16EEENSS_INS5_IJNSA_ILi8EEESG_EEENS5_IJSG_SB_EEEEEEEvNS4_8identityESZ_S19_vS1A_EENS_8epilogue10collective18CollectiveEpilogueINS1C_23Sm100TmaWarpSpecializedILi4ELi2ELi64ELb1ELb0EEEJSH_NS5_IJNSS_ISE_SB_EENSS_ISG_SB_EEEEESI_SJ_SI_SJ_NS1C_6fusion15FusionCallbacksIS1G_NS1K_17LinearCombinationISI_fSI_fLNS_15FloatRoundStyleE2EEESH_S1J_JEEENS4_5SM1004TMEM4LOAD26SM100_TMEM_LOAD_32dp32b64xESZ_S19_NS4_39AutoVectorizingCopyWithAssumedAlignmentILi128EEENS4_14SM90_TMA_STOREES19_S1V_S1V_EEEvvEEEEvNT_6ParamsE) ;  /* 0xffffff4802547950 */ /* 0x000fea0003c3ffff */
        .weak           $__internal_2_$__cuda_sm10x_tcgen05_guardrail_trap_unallocated_columns_being_dealloced
        .type           $__internal_2_$__cuda_sm10x_tcgen05_guardrail_trap_unallocated_columns_being_dealloced,@function
        .size           $__internal_2_$__cuda_sm10x_tcgen05_guardrail_trap_unallocated_columns_being_dealloced,(.L_x_167 - $__internal_2_$__cuda_sm10x_tcgen05_guardrail_trap_unallocated_columns_being_dealloced)
$__internal_2_$__cuda_sm10x_tcgen05_guardrail_trap_unallocated_columns_being_dealloced:
[----:B------:R-:W-:Y:S05]  /*b6b0*/  BPT.TRAP 0x1 ;  /* 0x000000040000795c */ /* 0x000fea0000300000 */
[----:B------:R-:W-:-:S04]  /*b6c0*/  HFMA2 R3, -RZ, RZ, 0, 0 ;  /* 0x00000000ff037431 */ /* 0x000fc800000001ff */
[----:B------:R-:W-:Y:S05]  /*b6d0*/  RET.REL.NODEC R2 `(_ZN7cutlass13device_kernelINS_4gemm6kernel13GemmUniversalIN4cute5tupleIJiiiiEEENS1_10collective13CollectiveMmaINS1_35MainloopSm100TmaUmmaWarpSpecializedILi3ELi2ELi2ENS5_IJNS4_1CILi1EEESB_SB_EEEEENS5_IJNSA_ILi128EEENSA_ILi256EEENSA_ILi64EEEEEENS_10bfloat16_tENS5_IJlSB_lEEESI_SJ_NS4_8TiledMMAINS4_8MMA_AtomIJNS4_20SM100_MMA_F16BF16_SSISI_SI_fLi128ELi256ELNS4_4UMMA5MajorE0ELSO_0ELNSN_7ScaleInE0ELSP_0EEEEEENS4_6LayoutISC_NS5_IJNSA_ILi0EEEST_ST_EEEEENS5_IJNS4_10UnderscoreESW_SW_EEEEENS4_13SM90_TMA_LOADENS4_14ComposedLayoutINS4_7SwizzleILi3ELi4ELi3EEENS4_18smem_ptr_flag_bitsILi16EEENSS_INS5_IJNSA_ILi8EEESG_EEENS5_IJSG_SB_EEEEEEEvNS4_8identityESZ_S19_vS1A_EENS_8epilogue10collective18CollectiveEpilogueINS1C_23Sm100TmaWarpSpecializedILi4ELi2ELi64ELb1ELb0EEEJSH_NS5_IJNSS_ISE_SB_EENSS_ISG_SB_EEEEESI_SJ_SI_SJ_NS1C_6fusion15FusionCallbacksIS1G_NS1K_17LinearCombinationISI_fSI_fLNS_15FloatRoundStyleE2EEESH_S1J_JEEENS4_5SM1004TMEM4LOAD26SM100_TMEM_LOAD_32dp32b64xESZ_S19_NS4_39AutoVectorizingCopyWithAssumedAlignmentILi128EEENS4_14SM90_TMA_STOREES19_S1V_S1V_EEEvvEEEEvNT_6ParamsE) ;  /* 0xffffff4802487950 */ /* 0x000fea0003c3ffff */
.L_x_166:
[----:B------:R-:W-:-:S00]  /*b6e0*/  BRA `(.L_x_166) ;  /* 0xfffffffc00fc7947 */ /* 0x000fc0000383ffff */
[----:B------:R-:W-:-:S00]  /*b6f0*/  NOP ;  /* 0x0000000000007918 */ /* 0x000fc00000000000 */
        /* <DEDUP_REMOVED lines=8> */
.L_x_167:


//--------------------- .nv.global.init           --------------------------
	.section	.nv.global.init,"aw",@progbits
.nv.global.init:
	.type		$str$27,@object
	.size		$str$27,($str$28 - $str$27)
$str$27:
        /*0000*/ 	.byte	0x28, 0x61, 0x64, 0x64, 0x72, 0x65, 0x73, 0x73, 0x20, 0x26, 0x20, 0x6d, 0x61, 0x73, 0x6b, 0x29
        /*0010*/ 	.byte	0x20, 0x3d, 0x3d, 0x20, 0x30, 0x00
	.type		$str$28,@object
	.size		$str$28,($str$26 - $str$28)
$str$28:
        /*0016*/ 	.byte	0x2f, 0x74, 0x6d, 0x70, 0x2f, 0x63, 0x75, 0x74, 0x6c, 0x61, 0x73, 0x73, 0x5f, 0x73, 0x77, 0x65
        /*0026*/ 	.byte	0x65, 0x70, 0x5f, 0x73, 0x72, 0x63, 0x2f, 0x69, 0x6e, 0x63, 0x6c, 0x75, 0x64, 0x65, 0x2f, 0x63
        /*0036*/ 	.byte	0x75, 0x74, 0x65, 0x2f, 0x70, 0x6f, 0x69, 0x6e, 0x74, 0x65, 0x72, 0x5f, 0x66, 0x6c, 0x61, 0x67
        /*0046*/ 	.byte	0x67, 0x65, 0x64, 0x2e, 0x68, 0x70, 0x70, 0x00
	.type		$str$26,@object
	.size		$str$26,($str$25 - $str$26)
$str$26:
        /*004e*/ 	.byte	0x2f, 0x74, 0x6d, 0x70, 0x2f, 0x63, 0x75, 0x74, 0x6c, 0x61, 0x73, 0x73, 0x5f, 0x73, 0x77, 0x65
        /*005e*/ 	.byte	0x65, 0x70, 0x5f, 0x73, 0x72, 0x63, 0x2f, 0x69, 0x6e, 0x63, 0x6c, 0x75, 0x64, 0x65, 0x2f, 0x63
        /*006e*/ 	.byte	0x75, 0x74, 0x65, 0x2f, 0x61, 0x74, 0x6f, 0x6d, 0x2f, 0x63, 0x6f, 0x70, 0x79, 0x5f, 0x74, 0x72
        /*007e*/ 	.byte	0x61, 0x69, 0x74, 0x73, 0x5f, 0x73, 0x6d, 0x31, 0x30, 0x30, 0x2e, 0x68, 0x70, 0x70, 0x00
	.type		$str$25,@object
	.size		$str$25,(__unnamed_1 - $str$25)
$str$25:
        /*008d*/ 	.byte	0x28, 0x28, 0x75, 0x69, 0x6e, 0x74, 0x33, 0x32, 0x5f, 0x74, 0x28, 0x74, 0x68, 0x72, 0x65, 0x61
        /*009d*/ 	.byte	0x64, 0x49, 0x64, 0x78, 0x2e, 0x78, 0x29, 0x20, 0x2f, 0x20, 0x33, 0x32, 0x29, 0x20, 0x25, 0x20
        /*00ad*/ 	.byte	0x34, 0x29, 0x20, 0x3d, 0x3d, 0x20, 0x28, 0x28, 0x28, 0x74, 0x6d, 0x65, 0x6d, 0x5f, 0x61, 0x64
        /*00bd*/ 	.byte	0x64, 0x72, 0x20, 0x3e, 0x3e, 0x20, 0x31, 0x36, 0x29, 0x20, 0x2f, 0x20, 0x33, 0x32, 0x29, 0x20
        /*00cd*/ 	.byte	0x25, 0x20, 0x34, 0x29, 0x00
	.type		__unnamed_1,@object
	.size		__unnamed_1,(__unnamed_2 - __unnamed_1)
__unnamed_1:
        /*00d2*/ 	.byte	0x61, 0x75, 0x74, 0x6f, 0x20, 0x63, 0x75, 0x74, 0x65, 0x3a, 0x3a, 0x61, 0x73, 0x5f, 0x70, 0x6f
        /* <DEDUP_REMOVED lines=24> */
        /*0262*/ 	.byte	0x38, 0x31, 0x39, 0x32, 0x3e, 0x3e, 0x3e, 0x3e, 0x5d, 0x00
	.type		__unnamed_2,@object
	.size		__unnamed_2,(.L_2 - __unnamed_2)
__unnamed_2:
        /* <DEDUP_REMOVED lines=43> */
        /*051c*/ 	.byte	0x74, 0x65, 0x3a, 0x3a, 0x43, 0x3c, 0x30, 0x3e, 0x3e, 0x3e, 0x3e, 0x5d, 0x00
.L_2:


//--------------------- .nv.shared._ZN7cutlass13device_kernelINS_4gemm6kernel13GemmUniversalIN4cute5tupleIJiiiiEEENS1_10collective13CollectiveMmaINS1_35MainloopSm100TmaUmmaWarpSpecializedILi3ELi2ELi2ENS5_IJNS4_1CILi1EEESB_SB_EEEEENS5_IJNSA_ILi128EEENSA_ILi256EEENSA_ILi64EEEEEENS_10bfloat16_tENS5_IJlSB_lEEESI_SJ_NS4_8TiledMMAINS4_8MMA_AtomIJNS4_20SM100_MMA_F16BF16_SSISI_SI_fLi128ELi256ELNS4_4UMMA5MajorE0ELSO_0ELNSN_7ScaleInE0ELSP_0EEEEEENS4_6LayoutISC_NS5_IJNSA_ILi0EEEST_ST_EEEEENS5_IJNS4_10UnderscoreESW_SW_EEEEENS4_13SM90_TMA_LOADENS4_14ComposedLayoutINS4_7SwizzleILi3ELi4ELi3EEENS4_18smem_ptr_flag_bitsILi16EEENSS_INS5_IJNSA_ILi8EEESG_EEENS5_IJSG_SB_EEEEEEEvNS4_8identityESZ_S19_vS1A_EENS_8epilogue10collective18CollectiveEpilogueINS1C_23Sm100TmaWarpSpecializedILi4ELi2ELi64ELb1ELb0EEEJSH_NS5_IJNSS_ISE_SB_EENSS_ISG_SB_EEEEESI_SJ_SI_SJ_NS1C_6fusion15FusionCallbacksIS1G_NS1K_17LinearCombinationISI_fSI_fLNS_15FloatRoundStyleE2EEESH_S1J_JEEENS4_5SM1004TMEM4LOAD26SM100_TMEM_LOAD_32dp32b64xESZ_S19_NS4_39AutoVectorizingCopyWithAssumedAlignmentILi128EEENS4_14SM90_TMA_STOREES19_S1V_S1V_EEEvvEEEEvNT_6ParamsE --------------------------
	.section	.nv.shared._ZN7cutlass13device_kernelINS_4gemm6kernel13GemmUniversalIN4cute5tupleIJiiiiEEENS1_10collective13CollectiveMmaINS1_35MainloopSm100TmaUmmaWarpSpecializedILi3ELi2ELi2ENS5_IJNS4_1CILi1EEESB_SB_EEEEENS5_IJNSA_ILi128EEENSA_ILi256EEENSA_ILi64EEEEEENS_10bfloat16_tENS5_IJlSB_lEEESI_SJ_NS4_8TiledMMAINS4_8MMA_AtomIJNS4_20SM100_MMA_F16BF16_SSISI_SI_fLi128ELi256ELNS4_4UMMA5MajorE0ELSO_0ELNSN_7ScaleInE0ELSP_0EEEEEENS4_6LayoutISC_NS5_IJNSA_ILi0EEEST_ST_EEEEENS5_IJNS4_10UnderscoreESW_SW_EEEEENS4_13SM90_TMA_LOADENS4_14ComposedLayoutINS4_7SwizzleILi3ELi4ELi3EEENS4_18smem_ptr_flag_bitsILi16EEENSS_INS5_IJNSA_ILi8EEESG_EEENS5_IJSG_SB_EEEEEEEvNS4_8identityESZ_S19_vS1A_EENS_8epilogue10collective18CollectiveEpilogueINS1C_23Sm100TmaWarpSpecializedILi4ELi2ELi64ELb1ELb0EEEJSH_NS5_IJNSS_ISE_SB_EENSS_ISG_SB_EEEEESI_SJ_SI_SJ_NS1C_6fusion15FusionCallbacksIS1G_NS1K_17LinearCombinationISI_fSI_fLNS_15FloatRoundStyleE2EEESH_S1J_JEEENS4_5SM1004TMEM4LOAD26SM100_TMEM_LOAD_32dp32b64xESZ_S19_NS4_39AutoVectorizingCopyWithAssumedAlignmentILi128EEENS4_14SM90_TMA_STOREES19_S1V_S1V_EEEvvEEEEvNT_6ParamsE,"aw",@nobits
	.sectionflags	@""
	.align	16
	.zero		1024


//--------------------- .nv.shared.reserved.0     --------------------------
	.section	.nv.shared.reserved.0,"aw",@nobits
	.weak		__nv_reservedSMEM_offset_0_alias
	.size		__nv_reservedSMEM_offset_0_alias, 0, 64
	.other		__nv_reservedSMEM_offset_0_alias,@"STO_CUDA_RESERVED_SHARED STV_DEFAULT"
__nv_reservedSMEM_offset_0_alias:
	.zero		0
.nv.shared.reserved.0:
	.zero		64
	.weak		__nv_reservedSMEM_tcgen05_partition
	.type		__nv_reservedSMEM_tcgen05_partition,@object
	.size		__nv_reservedSMEM_tcgen05_partition,(.L_0 - __nv_reservedSMEM_tcgen05_partition)
__nv_reservedSMEM_tcgen05_partition:
	.zero		32
.L_0:


//--------------------- .nv.global                --------------------------
	.section	.nv.global,"aw",@nobits
.nv.global:
	.type		_ZN40_INTERNAL_b318163b_4_k_cu_cd446615_148574cute1_E,@object
	.size		_ZN40_INTERNAL_b318163b_4_k_cu_cd446615_148574cute1_E,(_ZN40_INTERNAL_b318163b_4_k_cu_cd446615_148574cuda3std3__45__cpo6cbeginE - _ZN40_INTERNAL_b318163b_4_k_cu_cd446615_148574cute1_E)
_ZN40_INTERNAL_b318163b_4_k_cu_cd446615_148574cute1_E:
	.zero		1
	.type		_ZN40_INTERNAL_b318163b_4_k_cu_cd446615_148574cuda3std3__45__cpo6cbeginE,@object
	.size		_ZN40_INTERNAL_b318163b_4_k_cu_cd446615_148574cuda3std3__45__cpo6cbeginE,(_ZN40_INTERNAL_b318163b_4_k_cu_cd446615_148574cuda3std3__48in_placeE - _ZN40_INTERNAL_b318163b_4_k_cu_cd446615_148574cuda3std3__45__cpo6cbeginE)
_ZN40_INTERNAL_b318163b_4_k_cu_cd446615_148574cuda3std3__45__cpo6cbeginE:
	.zero		1
	.type		_ZN40_INTERNAL_b318163b_4_k_cu_cd446615_148574cuda3std3__48in_placeE,@object
	.size		_ZN40_INTERNAL_b318163b_4_k_cu_cd446615_148574cuda3std3__48in_placeE,(_ZN40_INTERNAL_b318163b_4_k_cu_cd446615_148574cuda3std6ranges3__45__cpo9iter_moveE - _ZN40_INTERNAL_b318163b_4_k_cu_cd446615_148574cuda3std3__48in_placeE)
_ZN40_INTERNAL_b318163b_4_k_cu_cd446615_148574cuda3std3__48in_placeE:
	.zero		1
	.type		_ZN40_INTERNAL_b318163b_4_k_cu_cd446615_148574cuda3std6ranges3__45__cpo9iter_moveE,@object
	.size		_ZN40_INTERNAL_b318163b_4_k_cu_cd446615_148574cuda3std6ranges3__45__cpo9iter_moveE,(_ZN40_INTERNAL_b318163b_4_k_cu_cd446615_148574cuda3std3__45__cpo5beginE - _ZN40_INTERNAL_b318163b_4_k_cu_cd446615_148574cuda3std6ranges3__45__cpo9iter_moveE)
_ZN40_INTERNAL_b318163b_4_k_cu_cd446615_148574cuda3std6ranges3__45__cpo9iter_moveE:
	.zero		1
	.type		_ZN40_INTERNAL_b318163b_4_k_cu_cd446615_148574cuda3std3__45__cpo5beginE,@object
	.size		_ZN40_INTERNAL_b318163b_4_k_cu_cd446615_148574cuda3std3__45__cpo5beginE,(_ZN40_INTERNAL_b318163b_4_k_cu_cd446615_148574cuda3std3__442_GLOBAL__N__b318163b_4_k_cu_cd446615_148576ignoreE - _ZN40_INTERNAL_b318163b_4_k_cu_cd446615_148574cuda3std3__45__cpo5beginE)
_ZN40_INTERNAL_b318163b_4_k_cu_cd446615_148574cuda3std3__45__cpo5beginE:
	.zero		1
	.type		_ZN40_INTERNAL_b318163b_4_k_cu_cd446615_148574cuda3std3__442_GLOBAL__N__b318163b_4_k_cu_cd446615_148576ignoreE,@object
	.size		_ZN40_INTERNAL_b318163b_4_k_cu_cd446615_148574cuda3std3__442_GLOBAL__N__b318163b_4_k_cu_cd446615_148576ignoreE,(_ZN40_INTERNAL_b318163b_4_k_cu_cd446615_148574cute7productE - _ZN40_INTERNAL_b318163b_4_k_cu_cd446615_148574cuda3std3__442_GLOBAL__N__b318163b_4_k_cu_cd446615_148576ignoreE)
_ZN40_INTERNAL_b318163b_4_k_cu_cd446615_148574cuda3std3__442_GLOBAL__N__b318163b_4_k_cu_cd446615_148576ignoreE:
	.zero		1
	.type		_ZN40_INTERNAL_b318163b_4_k_cu_cd446615_148574cute7productE,@object
	.size		_ZN40_INTERNAL_b318163b_4_k_cu_cd446615_148574cute7productE,(_ZN40_INTERNAL_b318163b_4_k_cu_cd446615_148574cuda3std3__45__cpo3endE - _ZN40_INTERNAL_b318163b_4_k_cu_cd446615_148574cute7productE)
_ZN40_INTERNAL_b318163b_4_k_cu_cd446615_148574cute7productE:
	.zero		1
	.type		_ZN40_INTERNAL_b318163b_4_k_cu_cd446615_148574cuda3std3__45__cpo3endE,@object
	.size		_ZN40_INTERNAL_b318163b_4_k_cu_cd446615_148574cuda3std3__45__cpo3endE,(_ZN40_INTERNAL_b318163b_4_k_cu_cd446615_148574cuda3std3__419piecewise_constructE - _ZN40_INTERNAL_b318163b_4_k_cu_cd446615_148574cuda3std3__45__cpo3endE)
_ZN40_INTERNAL_b318163b_4_k_cu_cd446615_148574cuda3std3__45__cpo3endE:
	.zero		1
	.type		_ZN40_INTERNAL_b318163b_4_k_cu_cd446615_148574cuda3std3__419piecewise_constructE,@object
	.size		_ZN40_INTERNAL_b318163b_4_k_cu_cd446615_148574cuda3std3__419piecewise_constructE,(_ZN40_INTERNAL_b318163b_4_k_cu_cd446615_148574cuda3std3__45__cpo4cendE - _ZN40_INTERNAL_b318163b_4_k_cu_cd446615_148574cuda3std3__419piecewise_constructE)
_ZN40_INTERNAL_b318163b_4_k_cu_cd446615_148574cuda3std3__419piecewise_constructE:
	.zero		1
	.type		_ZN40_INTERNAL_b318163b_4_k_cu_cd446615_148574cuda3std3__45__cpo4cendE,@object
	.size		_ZN40_INTERNAL_b318163b_4_k_cu_cd446615_148574cuda3std3__45__cpo4cendE,(_ZN40_INTERNAL_b318163b_4_k_cu_cd446615_148574cuda3std6ranges3__45__cpo4swapE - _ZN40_INTERNAL_b318163b_4_k_cu_cd446615_148574cuda3std3__45__cpo4cendE)
_ZN40_INTERNAL_b318163b_4_k_cu_cd446615_148574cuda3std3__45__cpo4cendE:
	.zero		1
	.type		_ZN40_INTERNAL_b318163b_4_k_cu_cd446615_148574cuda3std6ranges3__45__cpo4swapE,@object
	.size		_ZN40_INTERNAL_b318163b_4_k_cu_cd446615_148574cuda3std6ranges3__45__cpo4swapE,(.L_10 - _ZN40_INTERNAL_b318163b_4_k_cu_cd446615_148574cuda3std6ranges3__45__cpo4swapE)
_ZN40_INTERNAL_b318163b_4_k_cu_cd446615_148574cuda3std6ranges3__45__cpo4swapE:
	.zero		1
.L_10:


//--------------------- .nv.constant0._ZN7cutlass13device_kernelINS_4gemm6kernel13GemmUniversalIN4cute5tupleIJiiiiEEENS1_10collective13CollectiveMmaINS1_35MainloopSm100TmaUmmaWarpSpecializedILi3ELi2ELi2ENS5_IJNS4_1CILi1EEESB_SB_EEEEENS5_IJNSA_ILi128EEENSA_ILi256EEENSA_ILi64EEEEEENS_10bfloat16_tENS5_IJlSB_lEEESI_SJ_NS4_8TiledMMAINS4_8MMA_AtomIJNS4_20SM100_MMA_F16BF16_SSISI_SI_fLi128ELi256ELNS4_4UMMA5MajorE0ELSO_0ELNSN_7ScaleInE0ELSP_0EEEEEENS4_6LayoutISC_NS5_IJNSA_ILi0EEEST_ST_EEEEENS5_IJNS4_10UnderscoreESW_SW_EEEEENS4_13SM90_TMA_LOADENS4_14ComposedLayoutINS4_7SwizzleILi3ELi4ELi3EEENS4_18smem_ptr_flag_bitsILi16EEENSS_INS5_IJNSA_ILi8EEESG_EEENS5_IJSG_SB_EEEEEEEvNS4_8identityESZ_S19_vS1A_EENS_8epilogue10collective18CollectiveEpilogueINS1C_23Sm100TmaWarpSpecializedILi4ELi2ELi64ELb1ELb0EEEJSH_NS5_IJNSS_ISE_SB_EENSS_ISG_SB_EEEEESI_SJ_SI_SJ_NS1C_6fusion15FusionCallbacksIS1G_NS1K_17LinearCombinationISI_fSI_fLNS_15FloatRoundStyleE2EEESH_S1J_JEEENS4_5SM1004TMEM4LOAD26SM100_TMEM_LOAD_32dp32b64xESZ_S19_NS4_39AutoVectorizingCopyWithAssumedAlignmentILi128EEENS4_14SM90_TMA_STOREES19_S1V_S1V_EEEvvEEEEvNT_6ParamsE --------------------------
	.section	.nv.constant0._ZN7cutlass13device_kernelINS_4gemm6kernel13GemmUniversalIN4cute5tupleIJiiiiEEENS1_10collective13CollectiveMmaINS1_35MainloopSm100TmaUmmaWarpSpecializedILi3ELi2ELi2ENS5_IJNS4_1CILi1EEESB_SB_EEEEENS5_IJNSA_ILi128EEENSA_ILi256EEENSA_ILi64EEEEEENS_10bfloat16_tENS5_IJlSB_lEEESI_SJ_NS4_8TiledMMAINS4_8MMA_AtomIJNS4_20SM100_MMA_F16BF16_SSISI_SI_fLi128ELi256ELNS4_4UMMA5MajorE0ELSO_0ELNSN_7ScaleInE0ELSP_0EEEEEENS4_6LayoutISC_NS5_IJNSA_ILi0EEEST_ST_EEEEENS5_IJNS4_10UnderscoreESW_SW_EEEEENS4_13SM90_TMA_LOADENS4_14ComposedLayoutINS4_7SwizzleILi3ELi4ELi3EEENS4_18smem_ptr_flag_bitsILi16EEENSS_INS5_IJNSA_ILi8EEESG_EEENS5_IJSG_SB_EEEEEEEvNS4_8identityESZ_S19_vS1A_EENS_8epilogue10collective18CollectiveEpilogueINS1C_23Sm100TmaWarpSpecializedILi4ELi2ELi64ELb1ELb0EEEJSH_NS5_IJNSS_ISE_SB_EENSS_ISG_SB_EEEEESI_SJ_SI_SJ_NS1C_6fusion15FusionCallbacksIS1G_NS1K_17LinearCombinationISI_fSI_fLNS_15FloatRoundStyleE2EEESH_S1J_JEEENS4_5SM1004TMEM4LOAD26SM100_TMEM_LOAD_32dp32b64xESZ_S19_NS4_39AutoVectorizingCopyWithAssumedAlignmentILi128EEENS4_14SM90_TMA_STOREES19_S1V_S1V_EEEvvEEEEvNT_6ParamsE,"a",@progbits
	.sectionflags	@""
	.align	4
.nv.constant0._ZN7cutlass13device_kernelINS_4gemm6kernel13GemmUniversalIN4cute5tupleIJiiiiEEENS1_10collective13CollectiveMmaINS1_35MainloopSm100TmaUmmaWarpSpecializedILi3ELi2ELi2ENS5_IJNS4_1CILi1EEESB_SB_EEEEENS5_IJNSA_ILi128EEENSA_ILi256EEENSA_ILi64EEEEEENS_10bfloat16_tENS5_IJlSB_lEEESI_SJ_NS4_8TiledMMAINS4_8MMA_AtomIJNS4_20SM100_MMA_F16BF16_SSISI_SI_fLi128ELi256ELNS4_4UMMA5MajorE0ELSO_0ELNSN_7ScaleInE0ELSP_0EEEEEENS4_6LayoutISC_NS5_IJNSA_ILi0EEEST_ST_EEEEENS5_IJNS4_10UnderscoreESW_SW_EEEEENS4_13SM90_TMA_LOADENS4_14ComposedLayoutINS4_7SwizzleILi3ELi4ELi3EEENS4_18smem_ptr_flag_bitsILi16EEENSS_INS5_IJNSA_ILi8EEESG_EEENS5_IJSG_SB_EEEEEEEvNS4_8identityESZ_S19_vS1A_EENS_8epilogue10collective18CollectiveEpilogueINS1C_23Sm100TmaWarpSpecializedILi4ELi2ELi64ELb1ELb0EEEJSH_NS5_IJNSS_ISE_SB_EENSS_ISG_SB_EEEEESI_SJ_SI_SJ_NS1C_6fusion15FusionCallbacksIS1G_NS1K_17LinearCombinationISI_fSI_fLNS_15FloatRoundStyleE2EEESH_S1J_JEEENS4_5SM1004TMEM4LOAD26SM100_TMEM_LOAD_32dp32b64xESZ_S19_NS4_39AutoVectorizingCopyWithAssumedAlignmentILi128EEENS4_14SM90_TMA_STOREES19_S1V_S1V_EEEvvEEEEvNT_6ParamsE:
	.zero		2944


//--------------------- SYMBOLS --------------------------

	.type		.nv.reservedSmem.offset0,@object
	.size		.nv.reservedSmem.offset0,0x4
	.type		.nv.reservedSmem.cap,@object
	.size		.nv.reservedSmem.cap,0x4
	.type		__assertfail,@function
